// auto-generated by cutlass_sweep.conv — config: {"arch": "sm_100", "cluster_m": 2, "cluster_n": 1, "conv_kind": "wgrad", "dtype": "fp16", "ndim": 2, "tile_k": 32, "tile_m": 256, "tile_n": 64}
#include "cutlass/cutlass.h"
#include "cute/tensor.hpp"
#include "cutlass/kernel_hardware_info.hpp"
#include "cutlass/conv/convolution.h"
#include "cutlass/conv/dispatch_policy.hpp"
#include "cutlass/conv/collective/collective_builder.hpp"
#include "cutlass/conv/kernel/conv_universal.hpp"
#include "cutlass/conv/device/conv_universal_adapter.hpp"
#include "cutlass/epilogue/collective/collective_builder.hpp"

using namespace cute;
using Elem = cutlass::half_t;
using Acc  = float;
using LayoutAB = cutlass::layout::TensorNHWC;
using LayoutC  = cutlass::layout::TensorKCSR;
constexpr auto ConvOp = cutlass::conv::Operator::kWgrad;
using TileShape    = Shape<_256, Shape<_64>, Shape<_32>>;
using ClusterShape = Shape<_2, _1, _1>;

using CollectiveEpilogue = typename cutlass::epilogue::collective::CollectiveBuilder<
    cutlass::arch::Sm100, cutlass::arch::OpClassTensorOp,
    TileShape, ClusterShape,
    cutlass::epilogue::collective::EpilogueTileAuto,
    Acc, Acc,
    Elem, LayoutC, 128 / cutlass::sizeof_bits<Elem>::value,
    Elem, LayoutC, 128 / cutlass::sizeof_bits<Elem>::value,
    cutlass::epilogue::collective::EpilogueScheduleAuto
  >::CollectiveOp;

using CollectiveMainloop = typename cutlass::conv::collective::CollectiveBuilder<
    cutlass::arch::Sm100, cutlass::arch::OpClassTensorOp, ConvOp,
    Elem, LayoutAB, 128 / cutlass::sizeof_bits<Elem>::value,
    Elem, LayoutAB, 128 / cutlass::sizeof_bits<Elem>::value,
    Acc,
    TileShape, ClusterShape,
    cutlass::conv::collective::StageCountAutoCarveout<
        static_cast<int>(sizeof(typename CollectiveEpilogue::SharedStorage))>,
    cutlass::conv::collective::KernelScheduleAuto
  >::CollectiveOp;

using ProblemShape = cutlass::conv::ConvProblemShape<
    ConvOp, CollectiveMainloop::DispatchPolicy::NumSpatialDimensions>;
using ConvKernel = cutlass::conv::kernel::ConvUniversal<
    ProblemShape, CollectiveMainloop, CollectiveEpilogue>;
using Conv = cutlass::conv::device::ConvUniversalAdapter<ConvKernel>;

auto* _anchor = &cutlass::device_kernel<ConvKernel>;


// ===== COMPILED SASS (sm_100a) =====

	.target	sm_100a

	.elftype	@"ET_EXEC"


//--------------------- .note.nv.tkinfo           --------------------------
	.section	.note.nv.tkinfo,"",@"SHT_NOTE"
	.sectionflags	@"SHF_NOTE_NV_TKINFO"
	.tkinfo
        /*0018*/ 	.word	0x00000002
        /*0030*/ 	.string	""
        /*0030*/ 	.string	"ptxas"
        /*0030*/ 	.string	"Cuda compilation tools, release 13.0, V13.0.88"
        /*0030*/ 	.string	"Build cuda_13.0.r13.0/compiler.36424714_0"
        /*0030*/ 	.string	"-arch sm_100a -m 64 "



//--------------------- .note.nv.cuinfo           --------------------------
	.section	.note.nv.cuinfo,"",@"SHT_NOTE"
	.sectionflags	@"SHF_NOTE_NV_CUINFO"
        /*0018*/ 	.short	0x0002
        /*001a*/ 	.short	0x0064
        /*001c*/ 	.short	0x0082
	.zero		2


//--------------------- .nv.info                  --------------------------
	.section	.nv.info,"",@"SHT_CUDA_INFO"
	.align	4


	//----- nvinfo : EIATTR_REGCOUNT
	.align		4
        /*0000*/ 	.byte	0x04, 0x2f
        /*0002*/ 	.short	(.L_19 - .L_18)
	.align		4
.L_18:
        /*0004*/ 	.word	index@(_ZN7cutlass13device_kernelINS_4conv6kernel13ConvUniversalINS1_16ConvProblemShapeILNS1_8OperatorE2ELi2EEENS1_10collective14CollectiveConvINS1_47MainloopSm100TmaUmmaWarpSpecializedImplicitGemmILS5_2ELi20ELi2ELi1ELi2EN4cute5tupleIJNSA_1CILi2EEENSC_ILi1EEESE_EEEEENSB_IJNSC_ILi256EEENSB_IJNSC_ILi64EEEEEENSB_IJNSC_ILi32EEEEEEEEENS_6half_tESN_NSA_8TiledMMAINSA_8MMA_AtomIJNSA_26SM100_MMA_F16BF16_2x1SM_SSISN_SN_fLi256ELi64ELNSA_4UMMA5MajorE1ELSS_1ELNSR_7ScaleInE0ELST_0EEEEEENSA_6LayoutINSB_IJSE_SE_SE_EEENSB_IJNSC_ILi0EEESY_SY_EEEEENSB_IJNSA_10UnderscoreES11_S11_EEEEENS7_6detail27Sm100ImplicitGemmTileTraitsINSA_18SM100_TMA_2SM_LOADENSA_14ComposedLayoutINSA_7SwizzleILi3ELi4ELi3EEENSA_18smem_ptr_flag_bitsILi16EEENSW_INSB_IJSI_NSC_ILi8EEEEEENSB_IJSE_SI_EEEEEEEvEENS15_INSA_25SM100_TMA_2SM_LOAD_IM2COLENS17_INS18_ILi2ELi4ELi3EEES1B_NSW_INSB_IJSK_S1C_EEENSB_IJSE_SK_EEEEEEEvEEEENS_8epilogue10collective18CollectiveEpilogueINS1Q_23Sm100TmaWarpSpecializedILi3ELi2ELi32ELb1ELb0EEEJNSB_IJNSC_ILi128EEESJ_SL_EEENSB_IJNSW_IS1V_SE_EENSW_ISK_SE_EEEEESN_NSB_IJlNSB_IJSE_llEEESY_EEESN_S21_NS1Q_6fusion15FusionCallbacksIS1U_NS22_17LinearCombinationISN_fSN_fLNS_15FloatRoundStyleE2EEES1W_S1Z_JEEENSA_5SM1004TMEM4LOAD26SM100_TMEM_LOAD_32dp32b32xENSA_13SM90_TMA_LOADENS17_IS1J_S1B_NSW_INSB_IJS1C_SK_EEENSB_IJSK_SE_EEEEEEENSA_39AutoVectorizingCopyWithAssumedAlignmentILi128EEENSA_14SM90_TMA_STOREES2G_S2I_S2I_EEEvvEEEEvNT_6ParamsE)
        /*0008*/ 	.word	0x0000007c


	//----- nvinfo : EIATTR_FRAME_SIZE
	.align		4
.L_19:
        /*000c*/ 	.byte	0x04, 0x11
        /*000e*/ 	.short	(.L_21 - .L_20)
	.align		4
.L_20:
        /*0010*/ 	.word	index@($__internal_2_$__cuda_sm10x_tcgen05_guardrail_trap_unallocated_columns_being_dealloced)
        /*0014*/ 	.word	0x00000008


	//----- nvinfo : EIATTR_FRAME_SIZE
	.align		4
.L_21:
        /*0018*/ 	.byte	0x04, 0x11
        /*001a*/ 	.short	(.L_23 - .L_22)
	.align		4
.L_22:
        /*001c*/ 	.word	index@($__internal_1_$__cuda_sm10x_tcgen05_guardrail_trap_phase_invalid_during_alloc)
        /*0020*/ 	.word	0x00000008


	//----- nvinfo : EIATTR_FRAME_SIZE
	.align		4
.L_23:
        /*0024*/ 	.byte	0x04, 0x11
        /*0026*/ 	.short	(.L_25 - .L_24)
	.align		4
.L_24:
        /*0028*/ 	.word	index@($__internal_0_$__cuda_sm10x_tcgen05_guardrail_trap_col_being_dealloced_not_returned_by_alloc)
        /*002c*/ 	.word	0x00000008


	//----- nvinfo : EIATTR_FRAME_SIZE
	.align		4
.L_25:
        /*0030*/ 	.byte	0x04, 0x11
        /*0032*/ 	.short	(.L_27 - .L_26)
	.align		4
.L_26:
        /*0034*/ 	.word	index@(_ZN7cutlass13device_kernelINS_4conv6kernel13ConvUniversalINS1_16ConvProblemShapeILNS1_8OperatorE2ELi2EEENS1_10collective14CollectiveConvINS1_47MainloopSm100TmaUmmaWarpSpecializedImplicitGemmILS5_2ELi20ELi2ELi1ELi2EN4cute5tupleIJNSA_1CILi2EEENSC_ILi1EEESE_EEEEENSB_IJNSC_ILi256EEENSB_IJNSC_ILi64EEEEEENSB_IJNSC_ILi32EEEEEEEEENS_6half_tESN_NSA_8TiledMMAINSA_8MMA_AtomIJNSA_26SM100_MMA_F16BF16_2x1SM_SSISN_SN_fLi256ELi64ELNSA_4UMMA5MajorE1ELSS_1ELNSR_7ScaleInE0ELST_0EEEEEENSA_6LayoutINSB_IJSE_SE_SE_EEENSB_IJNSC_ILi0EEESY_SY_EEEEENSB_IJNSA_10UnderscoreES11_S11_EEEEENS7_6detail27Sm100ImplicitGemmTileTraitsINSA_18SM100_TMA_2SM_LOADENSA_14ComposedLayoutINSA_7SwizzleILi3ELi4ELi3EEENSA_18smem_ptr_flag_bitsILi16EEENSW_INSB_IJSI_NSC_ILi8EEEEEENSB_IJSE_SI_EEEEEEEvEENS15_INSA_25SM100_TMA_2SM_LOAD_IM2COLENS17_INS18_ILi2ELi4ELi3EEES1B_NSW_INSB_IJSK_S1C_EEENSB_IJSE_SK_EEEEEEEvEEEENS_8epilogue10collective18CollectiveEpilogueINS1Q_23Sm100TmaWarpSpecializedILi3ELi2ELi32ELb1ELb0EEEJNSB_IJNSC_ILi128EEESJ_SL_EEENSB_IJNSW_IS1V_SE_EENSW_ISK_SE_EEEEESN_NSB_IJlNSB_IJSE_llEEESY_EEESN_S21_NS1Q_6fusion15FusionCallbacksIS1U_NS22_17LinearCombinationISN_fSN_fLNS_15FloatRoundStyleE2EEES1W_S1Z_JEEENSA_5SM1004TMEM4LOAD26SM100_TMEM_LOAD_32dp32b32xENSA_13SM90_TMA_LOADENS17_IS1J_S1B_NSW_INSB_IJS1C_SK_EEENSB_IJSK_SE_EEEEEEENSA_39AutoVectorizingCopyWithAssumedAlignmentILi128EEENSA_14SM90_TMA_STOREES2G_S2I_S2I_EEEvvEEEEvNT_6ParamsE)
        /*0038*/ 	.word	0x00000008


	//----- nvinfo : EIATTR_MIN_STACK_SIZE
	.align		4
.L_27:
        /*003c*/ 	.byte	0x04, 0x12
        /*003e*/ 	.short	(.L_29 - .L_28)
	.align		4
.L_28:
        /*0040*/ 	.word	index@(_ZN7cutlass13device_kernelINS_4conv6kernel13ConvUniversalINS1_16ConvProblemShapeILNS1_8OperatorE2ELi2EEENS1_10collective14CollectiveConvINS1_47MainloopSm100TmaUmmaWarpSpecializedImplicitGemmILS5_2ELi20ELi2ELi1ELi2EN4cute5tupleIJNSA_1CILi2EEENSC_ILi1EEESE_EEEEENSB_IJNSC_ILi256EEENSB_IJNSC_ILi64EEEEEENSB_IJNSC_ILi32EEEEEEEEENS_6half_tESN_NSA_8TiledMMAINSA_8MMA_AtomIJNSA_26SM100_MMA_F16BF16_2x1SM_SSISN_SN_fLi256ELi64ELNSA_4UMMA5MajorE1ELSS_1ELNSR_7ScaleInE0ELST_0EEEEEENSA_6LayoutINSB_IJSE_SE_SE_EEENSB_IJNSC_ILi0EEESY_SY_EEEEENSB_IJNSA_10UnderscoreES11_S11_EEEEENS7_6detail27Sm100ImplicitGemmTileTraitsINSA_18SM100_TMA_2SM_LOADENSA_14ComposedLayoutINSA_7SwizzleILi3ELi4ELi3EEENSA_18smem_ptr_flag_bitsILi16EEENSW_INSB_IJSI_NSC_ILi8EEEEEENSB_IJSE_SI_EEEEEEEvEENS15_INSA_25SM100_TMA_2SM_LOAD_IM2COLENS17_INS18_ILi2ELi4ELi3EEES1B_NSW_INSB_IJSK_S1C_EEENSB_IJSE_SK_EEEEEEEvEEEENS_8epilogue10collective18CollectiveEpilogueINS1Q_23Sm100TmaWarpSpecializedILi3ELi2ELi32ELb1ELb0EEEJNSB_IJNSC_ILi128EEESJ_SL_EEENSB_IJNSW_IS1V_SE_EENSW_ISK_SE_EEEEESN_NSB_IJlNSB_IJSE_llEEESY_EEESN_S21_NS1Q_6fusion15FusionCallbacksIS1U_NS22_17LinearCombinationISN_fSN_fLNS_15FloatRoundStyleE2EEES1W_S1Z_JEEENSA_5SM1004TMEM4LOAD26SM100_TMEM_LOAD_32dp32b32xENSA_13SM90_TMA_LOADENS17_IS1J_S1B_NSW_INSB_IJS1C_SK_EEENSB_IJSK_SE_EEEEEEENSA_39AutoVectorizingCopyWithAssumedAlignmentILi128EEENSA_14SM90_TMA_STOREES2G_S2I_S2I_EEEvvEEEEvNT_6ParamsE)
        /*0044*/ 	.word	0x00000008
.L_29:


//--------------------- .nv.compat                --------------------------
	.section	.nv.compat,"",@"SHT_CUDA_COMPAT_INFO"
	.align	4
        /*0000*/ 	.byte	0x02, 0x09, 0x01, 0x00, 0x02, 0x02, 0x02, 0x00, 0x02, 0x05, 0x05, 0x00, 0x03, 0x07, 0x01, 0x01
        /*0010*/ 	.byte	0x02, 0x03, 0x01, 0x00, 0x02, 0x06, 0x01, 0x00, 0x04, 0x0b, 0x08, 0x00, 0x09, 0x00, 0x00, 0x00
        /*0020*/ 	.byte	0x00, 0x00, 0x00, 0x00


//--------------------- .nv.info._ZN7cutlass13device_kernelINS_4conv6kernel13ConvUniversalINS1_16ConvProblemShapeILNS1_8OperatorE2ELi2EEENS1_10collective14CollectiveConvINS1_47MainloopSm100TmaUmmaWarpSpecializedImplicitGemmILS5_2ELi20ELi2ELi1ELi2EN4cute5tupleIJNSA_1CILi2EEENSC_ILi1EEESE_EEEEENSB_IJNSC_ILi256EEENSB_IJNSC_ILi64EEEEEENSB_IJNSC_ILi32EEEEEEEEENS_6half_tESN_NSA_8TiledMMAINSA_8MMA_AtomIJNSA_26SM100_MMA_F16BF16_2x1SM_SSISN_SN_fLi256ELi64ELNSA_4UMMA5MajorE1ELSS_1ELNSR_7ScaleInE0ELST_0EEEEEENSA_6LayoutINSB_IJSE_SE_SE_EEENSB_IJNSC_ILi0EEESY_SY_EEEEENSB_IJNSA_10UnderscoreES11_S11_EEEEENS7_6detail27Sm100ImplicitGemmTileTraitsINSA_18SM100_TMA_2SM_LOADENSA_14ComposedLayoutINSA_7SwizzleILi3ELi4ELi3EEENSA_18smem_ptr_flag_bitsILi16EEENSW_INSB_IJSI_NSC_ILi8EEEEEENSB_IJSE_SI_EEEEEEEvEENS15_INSA_25SM100_TMA_2SM_LOAD_IM2COLENS17_INS18_ILi2ELi4ELi3EEES1B_NSW_INSB_IJSK_S1C_EEENSB_IJSE_SK_EEEEEEEvEEEENS_8epilogue10collective18CollectiveEpilogueINS1Q_23Sm100TmaWarpSpecializedILi3ELi2ELi32ELb1ELb0EEEJNSB_IJNSC_ILi128EEESJ_SL_EEENSB_IJNSW_IS1V_SE_EENSW_ISK_SE_EEEEESN_NSB_IJlNSB_IJSE_llEEESY_EEESN_S21_NS1Q_6fusion15FusionCallbacksIS1U_NS22_17LinearCombinationISN_fSN_fLNS_15FloatRoundStyleE2EEES1W_S1Z_JEEENSA_5SM1004TMEM4LOAD26SM100_TMEM_LOAD_32dp32b32xENSA_13SM90_TMA_LOADENS17_IS1J_S1B_NSW_INSB_IJS1C_SK_EEENSB_IJSK_SE_EEEEEEENSA_39AutoVectorizingCopyWithAssumedAlignmentILi128EEENSA_14SM90_TMA_STOREES2G_S2I_S2I_EEEvvEEEEvNT_6ParamsE --------------------------
	.section	.nv.info._ZN7cutlass13device_kernelINS_4conv6kernel13ConvUniversalINS1_16ConvProblemShapeILNS1_8OperatorE2ELi2EEENS1_10collective14CollectiveConvINS1_47MainloopSm100TmaUmmaWarpSpecializedImplicitGemmILS5_2ELi20ELi2ELi1ELi2EN4cute5tupleIJNSA_1CILi2EEENSC_ILi1EEESE_EEEEENSB_IJNSC_ILi256EEENSB_IJNSC_ILi64EEEEEENSB_IJNSC_ILi32EEEEEEEEENS_6half_tESN_NSA_8TiledMMAINSA_8MMA_AtomIJNSA_26SM100_MMA_F16BF16_2x1SM_SSISN_SN_fLi256ELi64ELNSA_4UMMA5MajorE1ELSS_1ELNSR_7ScaleInE0ELST_0EEEEEENSA_6LayoutINSB_IJSE_SE_SE_EEENSB_IJNSC_ILi0EEESY_SY_EEEEENSB_IJNSA_10UnderscoreES11_S11_EEEEENS7_6detail27Sm100ImplicitGemmTileTraitsINSA_18SM100_TMA_2SM_LOADENSA_14ComposedLayoutINSA_7SwizzleILi3ELi4ELi3EEENSA_18smem_ptr_flag_bitsILi16EEENSW_INSB_IJSI_NSC_ILi8EEEEEENSB_IJSE_SI_EEEEEEEvEENS15_INSA_25SM100_TMA_2SM_LOAD_IM2COLENS17_INS18_ILi2ELi4ELi3EEES1B_NSW_INSB_IJSK_S1C_EEENSB_IJSE_SK_EEEEEEEvEEEENS_8epilogue10collective18CollectiveEpilogueINS1Q_23Sm100TmaWarpSpecializedILi3ELi2ELi32ELb1ELb0EEEJNSB_IJNSC_ILi128EEESJ_SL_EEENSB_IJNSW_IS1V_SE_EENSW_ISK_SE_EEEEESN_NSB_IJlNSB_IJSE_llEEESY_EEESN_S21_NS1Q_6fusion15FusionCallbacksIS1U_NS22_17LinearCombinationISN_fSN_fLNS_15FloatRoundStyleE2EEES1W_S1Z_JEEENSA_5SM1004TMEM4LOAD26SM100_TMEM_LOAD_32dp32b32xENSA_13SM90_TMA_LOADENS17_IS1J_S1B_NSW_INSB_IJS1C_SK_EEENSB_IJSK_SE_EEEEEEENSA_39AutoVectorizingCopyWithAssumedAlignmentILi128EEENSA_14SM90_TMA_STOREES2G_S2I_S2I_EEEvvEEEEvNT_6ParamsE,"",@"SHT_CUDA_INFO"
	.sectionflags	@""
	.align	4


	//----- nvinfo : EIATTR_CUDA_API_VERSION
	.align		4
        /*0000*/ 	.byte	0x04, 0x37
        /*0002*/ 	.short	(.L_31 - .L_30)
.L_30:
        /*0004*/ 	.word	0x00000082


	//----- nvinfo : EIATTR_KPARAM_INFO
	.align		4
.L_31:
        /*0008*/ 	.byte	0x04, 0x17
        /*000a*/ 	.short	(.L_33 - .L_32)
.L_32:
        /*000c*/ 	.word	0x00000000
        /*0010*/ 	.short	0x0000
        /*0012*/ 	.short	0x0000
        /*0014*/ 	.byte	0x00, 0xf0, 0x01, 0x20


	//----- nvinfo : EIATTR_AT_ENTRY_FRAGMENTS
	.align		4
.L_33:
        /*0018*/ 	.byte	0x04, 0x4f
        /*001a*/ 	.short	(.L_35 - .L_34)


	//   ....[0]....
.L_34:
        /*001c*/ 	.word	0x00000007


	//----- nvinfo : EIATTR_RESERVED_SMEM_USED
	.align		4
.L_35:
        /*0020*/ 	.byte	0x01, 0x41
	.zero		2


	//----- nvinfo : EIATTR_SPARSE_MMA_MASK
	.align		4
        /*0024*/ 	.byte	0x03, 0x50
        /*0026*/ 	.short	0x0000


	//----- nvinfo : EIATTR_TCGEN05_2CTA_USED
	.align		4
        /*0028*/ 	.byte	0x01, 0x52
	.zero		2


	//----- nvinfo : EIATTR_MAXREG_COUNT
	.align		4
        /*002c*/ 	.byte	0x03, 0x1b
        /*002e*/ 	.short	0x00ff


	//----- nvinfo : EIATTR_NUM_BARRIERS
	.align		4
        /*0030*/ 	.byte	0x02, 0x4c
        /*0032*/ 	.byte	0x07
	.zero		1


	//----- nvinfo : EIATTR_EXTERNS
	.align		4
        /*0034*/ 	.byte	0x04, 0x0f
        /*0036*/ 	.short	(.L_37 - .L_36)


	//   ....[0]....
	.align		4
.L_36:
        /*0038*/ 	.word	index@(__assertfail)


	//----- nvinfo : EIATTR_MERCURY_ISA_VERSION
	.align		4
.L_37:
        /*003c*/ 	.byte	0x03, 0x5f
        /*003e*/ 	.short	0x0101


	//----- nvinfo : EIATTR_INT_WARP_WIDE_INSTR_OFFSETS
	.align		4
        /*0040*/ 	.byte	0x04, 0x31
        /*0042*/ 	.short	(.L_39 - .L_38)


	//   ....[0]....
.L_38:
        /*0044*/ 	.word	0x00000e60


	//   ....[1]....
        /*0048*/ 	.word	0x00000f10


	//   ....[2]....
        /*004c*/ 	.word	0x00004fd0


	//   ....[3]....
        /*0050*/ 	.word	0x00004ff0


	//   ....[4]....
        /*0054*/ 	.word	0x00005020


	//   ....[5]....
        /*0058*/ 	.word	0x00005fd0


	//   ....[6]....
        /*005c*/ 	.word	0x000060d0


	//   ....[7]....
        /*0060*/ 	.word	0x00006240


	//   ....[8]....
        /*0064*/ 	.word	0x00006340


	//----- nvinfo : EIATTR_COOP_GROUP_MASK_REGIDS
	.align		4
.L_39:
        /*0068*/ 	.byte	0x04, 0x29
        /*006a*/ 	.short	(.L_41 - .L_40)


	//   ....[0]....
.L_40:
        /*006c*/ 	.word	0xffffffff


	//   ....[1]....
        /*0070*/ 	.word	0xffffffff


	//   ....[2]....
        /*0074*/ 	.word	0xffffffff


	//   ....[3]....
        /*0078*/ 	.word	0xffffffff


	//   ....[4]....
        /*007c*/ 	.word	0xffffffff


	//   ....[5]....
        /*0080*/ 	.word	0xffffffff


	//   ....[6]....
        /*0084*/ 	.word	0xffffffff


	//   ....[7]....
        /*0088*/ 	.word	0xffffffff


	//   ....[8]....
        /*008c*/ 	.word	0xffffffff


	//   ....[9]....
        /*0090*/ 	.word	0xffffffff


	//   ....[10]....
        /*0094*/ 	.word	0xffffffff


	//   ....[11]....
        /*0098*/ 	.word	0xffffffff


	//   ....[12]....
        /*009c*/ 	.word	0xffffffff


	//----- nvinfo : EIATTR_COOP_GROUP_INSTR_OFFSETS
	.align		4
.L_41:
        /*00a0*/ 	.byte	0x04, 0x28
        /*00a2*/ 	.short	(.L_43 - .L_42)


	//   ....[0]....
.L_42:
        /*00a4*/ 	.word	0x000000d0


	//   ....[1]....
        /*00a8*/ 	.word	0x00000540


	//   ....[2]....
        /*00ac*/ 	.word	0x00000910


	//   ....[3]....
        /*00b0*/ 	.word	0x00000a90


	//   ....[4]....
        /*00b4*/ 	.word	0x00000b90


	//   ....[5]....
        /*00b8*/ 	.word	0x00000ce0


	//   ....[6]....
        /*00bc*/ 	.word	0x00000f80


	//   ....[7]....
        /*00c0*/ 	.word	0x00002970


	//   ....[8]....
        /*00c4*/ 	.word	0x00003fb0


	//   ....[9]....
        /*00c8*/ 	.word	0x00004480


	//   ....[10]....
        /*00cc*/ 	.word	0x000044b0


	//   ....[11]....
        /*00d0*/ 	.word	0x00004ef0


	//   ....[12]....
        /*00d4*/ 	.word	0x000050f0


	//----- nvinfo : EIATTR_VRC_CTA_INIT_COUNT
	.align		4
.L_43:
        /*00d8*/ 	.byte	0x02, 0x4a
        /*00da*/ 	.byte	0x80
	.zero		1


	//----- nvinfo : EIATTR_SYSCALL_OFFSETS
	.align		4
        /*00dc*/ 	.byte	0x04, 0x46
        /*00de*/ 	.short	(.L_45 - .L_44)


	//   ....[0]....
.L_44:
        /*00e0*/ 	.word	0x00007470


	//   ....[1]....
        /*00e4*/ 	.word	0x00007560


	//   ....[2]....
        /*00e8*/ 	.word	0x00007dc0


	//   ....[3]....
        /*00ec*/ 	.word	0x00008a90


	//----- nvinfo : EIATTR_MBARRIER_INSTR_OFFSETS
	.align		4
.L_45:
        /*00f0*/ 	.byte	0x04, 0x39
        /*00f2*/ 	.short	(.L_47 - .L_46)


	//   ....[0]....
.L_46:
        /*00f4*/ 	.word	0x00000670
        /*00f8*/ 	.word	0x000000ff
        /*00fc*/ 	.word	0x00000000
        /*0100*/ 	.short	0x0100
        /*0102*/ 	.byte	0x04
	.zero		1


	//   ....[1]....
        /*0104*/ 	.word	0x00000680
        /*0108*/ 	.word	0x000000ff
        /*010c*/ 	.word	0x000000a0
        /*0110*/ 	.short	0x0100
        /*0112*/ 	.byte	0x04
	.zero		1


	//   ....[2]....
        /*0114*/ 	.word	0x00000690
        /*0118*/ 	.word	0x000000ff
        /*011c*/ 	.word	0x00000008
        /*0120*/ 	.short	0x0100
        /*0122*/ 	.byte	0x04
	.zero		1


	//   ....[3]....
        /*0124*/ 	.word	0x000006a0
        /*0128*/ 	.word	0x000000ff
        /*012c*/ 	.word	0x000000a8
        /*0130*/ 	.short	0x0100
        /*0132*/ 	.byte	0x04
	.zero		1


	//   ....[4]....
        /*0134*/ 	.word	0x000006b0
        /*0138*/ 	.word	0x000000ff
        /*013c*/ 	.word	0x00000010
        /*0140*/ 	.short	0x0100
        /*0142*/ 	.byte	0x04
	.zero		1


	//   ....[5]....
        /*0144*/ 	.word	0x000006c0
        /*0148*/ 	.word	0x000000ff
        /*014c*/ 	.word	0x000000b0
        /*0150*/ 	.short	0x0100
        /*0152*/ 	.byte	0x04
	.zero		1


	//   ....[6]....
        /*0154*/ 	.word	0x000006d0
        /*0158*/ 	.word	0x000000ff
        /*015c*/ 	.word	0x00000018
        /*0160*/ 	.short	0x0100
        /*0162*/ 	.byte	0x04
	.zero		1


	//   ....[7]....
        /*0164*/ 	.word	0x000006e0
        /*0168*/ 	.word	0x000000ff
        /*016c*/ 	.word	0x000000b8
        /*0170*/ 	.short	0x0100
        /*0172*/ 	.byte	0x04
	.zero		1


	//   ....[8]....
        /*0174*/ 	.word	0x000006f0
        /*0178*/ 	.word	0x000000ff
        /*017c*/ 	.word	0x00000020
        /*0180*/ 	.short	0x0100
        /*0182*/ 	.byte	0x04
	.zero		1


	//   ....[9]....
        /*0184*/ 	.word	0x00000700
        /*0188*/ 	.word	0x000000ff
        /*018c*/ 	.word	0x000000c0
        /*0190*/ 	.short	0x0100
        /*0192*/ 	.byte	0x04
	.zero		1


	//   ....[10]....
        /*0194*/ 	.word	0x00000710
        /*0198*/ 	.word	0x000000ff
        /*019c*/ 	.word	0x00000028
        /*01a0*/ 	.short	0x0100
        /*01a2*/ 	.byte	0x04
	.zero		1


	//   ....[11]....
        /*01a4*/ 	.word	0x00000720
        /*01a8*/ 	.word	0x000000ff
        /*01ac*/ 	.word	0x000000c8
        /*01b0*/ 	.short	0x0100
        /*01b2*/ 	.byte	0x04
	.zero		1


	//   ....[12]....
        /*01b4*/ 	.word	0x00000730
        /*01b8*/ 	.word	0x000000ff
        /*01bc*/ 	.word	0x00000030
        /*01c0*/ 	.short	0x0100
        /*01c2*/ 	.byte	0x04
	.zero		1


	//   ....[13]....
        /*01c4*/ 	.word	0x00000740
        /*01c8*/ 	.word	0x000000ff
        /*01cc*/ 	.word	0x000000d0
        /*01d0*/ 	.short	0x0100
        /*01d2*/ 	.byte	0x04
	.zero		1


	//   ....[14]....
        /*01d4*/ 	.word	0x00000750
        /*01d8*/ 	.word	0x000000ff
        /*01dc*/ 	.word	0x00000038
        /*01e0*/ 	.short	0x0100
        /*01e2*/ 	.byte	0x04
	.zero		1


	//   ....[15]....
        /*01e4*/ 	.word	0x00000760
        /*01e8*/ 	.word	0x000000ff
        /*01ec*/ 	.word	0x000000d8
        /*01f0*/ 	.short	0x0100
        /*01f2*/ 	.byte	0x04
	.zero		1


	//   ....[16]....
        /*01f4*/ 	.word	0x00000770
        /*01f8*/ 	.word	0x000000ff
        /*01fc*/ 	.word	0x00000040
        /*0200*/ 	.short	0x0100
        /*0202*/ 	.byte	0x04
	.zero		1


	//   ....[17]....
        /*0204*/ 	.word	0x00000780
        /*0208*/ 	.word	0x000000ff
        /*020c*/ 	.word	0x000000e0
        /*0210*/ 	.short	0x0100
        /*0212*/ 	.byte	0x04
	.zero		1


	//   ....[18]....
        /*0214*/ 	.word	0x00000790
        /*0218*/ 	.word	0x000000ff
        /*021c*/ 	.word	0x00000048
        /*0220*/ 	.short	0x0100
        /*0222*/ 	.byte	0x04
	.zero		1


	//   ....[19]....
        /*0224*/ 	.word	0x000007a0
        /*0228*/ 	.word	0x000000ff
        /*022c*/ 	.word	0x000000e8
        /*0230*/ 	.short	0x0100
        /*0232*/ 	.byte	0x04
	.zero		1


	//   ....[20]....
        /*0234*/ 	.word	0x000007b0
        /*0238*/ 	.word	0x000000ff
        /*023c*/ 	.word	0x00000050
        /*0240*/ 	.short	0x0100
        /*0242*/ 	.byte	0x04
	.zero		1


	//   ....[21]....
        /*0244*/ 	.word	0x000007c0
        /*0248*/ 	.word	0x000000ff
        /*024c*/ 	.word	0x000000f0
        /*0250*/ 	.short	0x0100
        /*0252*/ 	.byte	0x04
	.zero		1


	//   ....[22]....
        /*0254*/ 	.word	0x000007d0
        /*0258*/ 	.word	0x000000ff
        /*025c*/ 	.word	0x00000058
        /*0260*/ 	.short	0x0100
        /*0262*/ 	.byte	0x04
	.zero		1


	//   ....[23]....
        /*0264*/ 	.word	0x000007e0
        /*0268*/ 	.word	0x000000ff
        /*026c*/ 	.word	0x000000f8
        /*0270*/ 	.short	0x0100
        /*0272*/ 	.byte	0x04
	.zero		1


	//   ....[24]....
        /*0274*/ 	.word	0x000007f0
        /*0278*/ 	.word	0x000000ff
        /*027c*/ 	.word	0x00000060
        /*0280*/ 	.short	0x0100
        /*0282*/ 	.byte	0x04
	.zero		1


	//   ....[25]....
        /*0284*/ 	.word	0x00000800
        /*0288*/ 	.word	0x000000ff
        /*028c*/ 	.word	0x00000100
        /*0290*/ 	.short	0x0100
        /*0292*/ 	.byte	0x04
	.zero		1


	//   ....[26]....
        /*0294*/ 	.word	0x00000810
        /*0298*/ 	.word	0x000000ff
        /*029c*/ 	.word	0x00000068
        /*02a0*/ 	.short	0x0100
        /*02a2*/ 	.byte	0x04
	.zero		1


	//   ....[27]....
        /*02a4*/ 	.word	0x00000820
        /*02a8*/ 	.word	0x000000ff
        /*02ac*/ 	.word	0x00000108
        /*02b0*/ 	.short	0x0100
        /*02b2*/ 	.byte	0x04
	.zero		1


	//   ....[28]....
        /*02b4*/ 	.word	0x00000830
        /*02b8*/ 	.word	0x000000ff
        /*02bc*/ 	.word	0x00000070
        /*02c0*/ 	.short	0x0100
        /*02c2*/ 	.byte	0x04
	.zero		1


	//   ....[29]....
        /*02c4*/ 	.word	0x00000840
        /*02c8*/ 	.word	0x000000ff
        /*02cc*/ 	.word	0x00000110
        /*02d0*/ 	.short	0x0100
        /*02d2*/ 	.byte	0x04
	.zero		1


	//   ....[30]....
        /*02d4*/ 	.word	0x00000850
        /*02d8*/ 	.word	0x000000ff
        /*02dc*/ 	.word	0x00000078
        /*02e0*/ 	.short	0x0100
        /*02e2*/ 	.byte	0x04
	.zero		1


	//   ....[31]....
        /*02e4*/ 	.word	0x00000860
        /*02e8*/ 	.word	0x000000ff
        /*02ec*/ 	.word	0x00000118
        /*02f0*/ 	.short	0x0100
        /*02f2*/ 	.byte	0x04
	.zero		1


	//   ....[32]....
        /*02f4*/ 	.word	0x00000870
        /*02f8*/ 	.word	0x000000ff
        /*02fc*/ 	.word	0x00000080
        /*0300*/ 	.short	0x0100
        /*0302*/ 	.byte	0x04
	.zero		1


	//   ....[33]....
        /*0304*/ 	.word	0x00000880
        /*0308*/ 	.word	0x000000ff
        /*030c*/ 	.word	0x00000120
        /*0310*/ 	.short	0x0100
        /*0312*/ 	.byte	0x04
	.zero		1


	//   ....[34]....
        /*0314*/ 	.word	0x00000890
        /*0318*/ 	.word	0x000000ff
        /*031c*/ 	.word	0x00000088
        /*0320*/ 	.short	0x0100
        /*0322*/ 	.byte	0x04
	.zero		1


	//   ....[35]....
        /*0324*/ 	.word	0x000008a0
        /*0328*/ 	.word	0x000000ff
        /*032c*/ 	.word	0x00000128
        /*0330*/ 	.short	0x0100
        /*0332*/ 	.byte	0x04
	.zero		1


	//   ....[36]....
        /*0334*/ 	.word	0x000008b0
        /*0338*/ 	.word	0x000000ff
        /*033c*/ 	.word	0x00000090
        /*0340*/ 	.short	0x0100
        /*0342*/ 	.byte	0x04
	.zero		1


	//   ....[37]....
        /*0344*/ 	.word	0x000008c0
        /*0348*/ 	.word	0x000000ff
        /*034c*/ 	.word	0x00000130
        /*0350*/ 	.short	0x0100
        /*0352*/ 	.byte	0x04
	.zero		1


	//   ....[38]....
        /*0354*/ 	.word	0x000008d0
        /*0358*/ 	.word	0x000000ff
        /*035c*/ 	.word	0x00000098
        /*0360*/ 	.short	0x0100
        /*0362*/ 	.byte	0x04
	.zero		1


	//   ....[39]....
        /*0364*/ 	.word	0x000008e0
        /*0368*/ 	.word	0x000000ff
        /*036c*/ 	.word	0x00000138
        /*0370*/ 	.short	0x0100
        /*0372*/ 	.byte	0x04
	.zero		1


	//   ....[40]....
        /*0374*/ 	.word	0x00000a20
        /*0378*/ 	.word	0x000000ff
        /*037c*/ 	.word	0x00000140
        /*0380*/ 	.short	0x0100
        /*0382*/ 	.byte	0x04
	.zero		1


	//   ....[41]....
        /*0384*/ 	.word	0x00000a30
        /*0388*/ 	.word	0x000000ff
        /*038c*/ 	.word	0x00000158
        /*0390*/ 	.short	0x0100
        /*0392*/ 	.byte	0x04
	.zero		1


	//   ....[42]....
        /*0394*/ 	.word	0x00000a40
        /*0398*/ 	.word	0x000000ff
        /*039c*/ 	.word	0x00000148
        /*03a0*/ 	.short	0x0100
        /*03a2*/ 	.byte	0x04
	.zero		1


	//   ....[43]....
        /*03a4*/ 	.word	0x00000a50
        /*03a8*/ 	.word	0x000000ff
        /*03ac*/ 	.word	0x00000160
        /*03b0*/ 	.short	0x0100
        /*03b2*/ 	.byte	0x04
	.zero		1


	//   ....[44]....
        /*03b4*/ 	.word	0x00000a60
        /*03b8*/ 	.word	0x000000ff
        /*03bc*/ 	.word	0x00000150
        /*03c0*/ 	.short	0x0100
        /*03c2*/ 	.byte	0x04
	.zero		1


	//   ....[45]....
        /*03c4*/ 	.word	0x00000a70
        /*03c8*/ 	.word	0x000000ff
        /*03cc*/ 	.word	0x00000168
        /*03d0*/ 	.short	0x0100
        /*03d2*/ 	.byte	0x04
	.zero		1


	//   ....[46]....
        /*03d4*/ 	.word	0x00000b60
        /*03d8*/ 	.word	0x000000ff
        /*03dc*/ 	.word	0x00000170
        /*03e0*/ 	.short	0x0100
        /*03e2*/ 	.byte	0x04
	.zero		1


	//   ....[47]....
        /*03e4*/ 	.word	0x00000b70
        /*03e8*/ 	.word	0x000000ff
        /*03ec*/ 	.word	0x00000178
        /*03f0*/ 	.short	0x0100
        /*03f2*/ 	.byte	0x04
	.zero		1


	//   ....[48]....
        /*03f4*/ 	.word	0x00000cb0
        /*03f8*/ 	.word	0x000000ff
        /*03fc*/ 	.word	0x00000180
        /*0400*/ 	.short	0x0100
        /*0402*/ 	.byte	0x06
	.zero		1


	//   ....[49]....
        /*0404*/ 	.word	0x00000cc0
        /*0408*/ 	.word	0x000000ff
        /*040c*/ 	.word	0x00000188
        /*0410*/ 	.short	0x0100
        /*0412*/ 	.byte	0x06
	.zero		1


	//   ....[50]....
        /*0414*/ 	.word	0x00000e00
        /*0418*/ 	.word	0x000000ff
        /*041c*/ 	.word	0x00000190
        /*0420*/ 	.short	0x0100
        /*0422*/ 	.byte	0x04
	.zero		1


	//   ....[51]....
        /*0424*/ 	.word	0x00000e10
        /*0428*/ 	.word	0x000000ff
        /*042c*/ 	.word	0x000001a0
        /*0430*/ 	.short	0x0100
        /*0432*/ 	.byte	0x04
	.zero		1


	//   ....[52]....
        /*0434*/ 	.word	0x00000e20
        /*0438*/ 	.word	0x000000ff
        /*043c*/ 	.word	0x00000198
        /*0440*/ 	.short	0x0100
        /*0442*/ 	.byte	0x04
	.zero		1


	//   ....[53]....
        /*0444*/ 	.word	0x00000e30
        /*0448*/ 	.word	0x000000ff
        /*044c*/ 	.word	0x000001a8
        /*0450*/ 	.short	0x0100
        /*0452*/ 	.byte	0x04
	.zero		1


	//   ....[54]....
        /*0454*/ 	.word	0x00000f30
        /*0458*/ 	.word	0x000000ff
        /*045c*/ 	.word	0x000001b0
        /*0460*/ 	.short	0x0100
        /*0462*/ 	.byte	0x06
	.zero		1


	//   ....[55]....
        /*0464*/ 	.word	0x00001d30
        /*0468*/ 	.word	0x000000ff
        /*046c*/ 	.word	0x000000a0
        /*0470*/ 	.short	0x010a
        /*0472*/ 	.byte	0x06
	.zero		1


	//   ....[56]....
        /*0474*/ 	.word	0x00002040
        /*0478*/ 	.word	0x000000ff
        /*047c*/ 	.word	0x000000a0
        /*0480*/ 	.short	0x010a
        /*0482*/ 	.byte	0x0b
	.zero		1


	//   ....[57]....
        /*0484*/ 	.word	0x000021f0
        /*0488*/ 	.word	0x000000ff
        /*048c*/ 	.word	0x000000a0
        /*0490*/ 	.short	0x010a
        /*0492*/ 	.byte	0x08
	.zero		1


	//   ....[58]....
        /*0494*/ 	.word	0x00002420
        /*0498*/ 	.word	0x000000ff
        /*049c*/ 	.word	0x00000178
        /*04a0*/ 	.short	0x0101
        /*04a2*/ 	.byte	0x1b
	.zero		1


	//   ....[59]....
        /*04a4*/ 	.word	0x00002450
        /*04a8*/ 	.word	0x000000ff
        /*04ac*/ 	.word	0x000000a0
        /*04b0*/ 	.short	0x010a
        /*04b2*/ 	.byte	0x04
	.zero		1


	//   ....[60]....
        /*04b4*/ 	.word	0x000025a0
        /*04b8*/ 	.word	0x000000ff
        /*04bc*/ 	.word	0x000000a0
        /*04c0*/ 	.short	0x010a
        /*04c2*/ 	.byte	0x15
	.zero		1


	//   ....[61]....
        /*04c4*/ 	.word	0x00002750
        /*04c8*/ 	.word	0x000000ff
        /*04cc*/ 	.word	0x000000a0
        /*04d0*/ 	.short	0x010a
        /*04d2*/ 	.byte	0x08
	.zero		1


	//   ....[62]....
        /*04d4*/ 	.word	0x00002980
        /*04d8*/ 	.word	0x000000ff
        /*04dc*/ 	.word	0x00000180
        /*04e0*/ 	.short	0x010a
        /*04e2*/ 	.byte	0x1b
	.zero		1


	//   ....[63]....
        /*04e4*/ 	.word	0x00002a40
        /*04e8*/ 	.word	0x000000ff
        /*04ec*/ 	.word	0x00000000
        /*04f0*/ 	.short	0x0101
        /*04f2*/ 	.byte	0x04
	.zero		1


	//   ....[64]....
        /*04f4*/ 	.word	0x00003030
        /*04f8*/ 	.word	0x000000ff
        /*04fc*/ 	.word	0x00000000
        /*0500*/ 	.short	0x010a
        /*0502*/ 	.byte	0x04
	.zero		1


	//   ....[65]....
        /*0504*/ 	.word	0x000030d0
        /*0508*/ 	.word	0x000000ff
        /*050c*/ 	.word	0x00000000
        /*0510*/ 	.short	0x010a
        /*0512*/ 	.byte	0x05
	.zero		1


	//   ....[66]....
        /*0514*/ 	.word	0x00003170
        /*0518*/ 	.word	0x000000ff
        /*051c*/ 	.word	0x00000000
        /*0520*/ 	.short	0x010a
        /*0522*/ 	.byte	0x05
	.zero		1


	//   ....[67]....
        /*0524*/ 	.word	0x00003210
        /*0528*/ 	.word	0x000000ff
        /*052c*/ 	.word	0x00000000
        /*0530*/ 	.short	0x010a
        /*0532*/ 	.byte	0x05
	.zero		1


	//   ....[68]....
        /*0534*/ 	.word	0x000032b0
        /*0538*/ 	.word	0x000000ff
        /*053c*/ 	.word	0x00000000
        /*0540*/ 	.short	0x010a
        /*0542*/ 	.byte	0x05
	.zero		1


	//   ....[69]....
        /*0544*/ 	.word	0x00003350
        /*0548*/ 	.word	0x000000ff
        /*054c*/ 	.word	0x00000000
        /*0550*/ 	.short	0x010a
        /*0552*/ 	.byte	0x05
	.zero		1


	//   ....[70]....
        /*0554*/ 	.word	0x000033f0
        /*0558*/ 	.word	0x000000ff
        /*055c*/ 	.word	0x00000000
        /*0560*/ 	.short	0x010a
        /*0562*/ 	.byte	0x05
	.zero		1


	//   ....[71]....
        /*0564*/ 	.word	0x00003490
        /*0568*/ 	.word	0x000000ff
        /*056c*/ 	.word	0x00000000
        /*0570*/ 	.short	0x010a
        /*0572*/ 	.byte	0x05
	.zero		1


	//   ....[72]....
        /*0574*/ 	.word	0x00003530
        /*0578*/ 	.word	0x000000ff
        /*057c*/ 	.word	0x00000000
        /*0580*/ 	.short	0x010a
        /*0582*/ 	.byte	0x05
	.zero		1


	//   ....[73]....
        /*0584*/ 	.word	0x000035d0
        /*0588*/ 	.word	0x000000ff
        /*058c*/ 	.word	0x00000000
        /*0590*/ 	.short	0x010a
        /*0592*/ 	.byte	0x05
	.zero		1


	//   ....[74]....
        /*0594*/ 	.word	0x00003670
        /*0598*/ 	.word	0x000000ff
        /*059c*/ 	.word	0x00000000
        /*05a0*/ 	.short	0x010a
        /*05a2*/ 	.byte	0x05
	.zero		1


	//   ....[75]....
        /*05a4*/ 	.word	0x00003710
        /*05a8*/ 	.word	0x000000ff
        /*05ac*/ 	.word	0x00000000
        /*05b0*/ 	.short	0x010a
        /*05b2*/ 	.byte	0x05
	.zero		1


	//   ....[76]....
        /*05b4*/ 	.word	0x000037b0
        /*05b8*/ 	.word	0x000000ff
        /*05bc*/ 	.word	0x00000000
        /*05c0*/ 	.short	0x010a
        /*05c2*/ 	.byte	0x05
	.zero		1


	//   ....[77]....
        /*05c4*/ 	.word	0x00003850
        /*05c8*/ 	.word	0x000000ff
        /*05cc*/ 	.word	0x00000000
        /*05d0*/ 	.short	0x010a
        /*05d2*/ 	.byte	0x05
	.zero		1


	//   ....[78]....
        /*05d4*/ 	.word	0x000038f0
        /*05d8*/ 	.word	0x000000ff
        /*05dc*/ 	.word	0x00000000
        /*05e0*/ 	.short	0x010a
        /*05e2*/ 	.byte	0x05
	.zero		1


	//   ....[79]....
        /*05e4*/ 	.word	0x00003990
        /*05e8*/ 	.word	0x000000ff
        /*05ec*/ 	.word	0x00000000
        /*05f0*/ 	.short	0x010a
        /*05f2*/ 	.byte	0x05
	.zero		1


	//   ....[80]....
        /*05f4*/ 	.word	0x00003a30
        /*05f8*/ 	.word	0x000000ff
        /*05fc*/ 	.word	0x00000000
        /*0600*/ 	.short	0x010a
        /*0602*/ 	.byte	0x05
	.zero		1


	//   ....[81]....
        /*0604*/ 	.word	0x00003ad0
        /*0608*/ 	.word	0x000000ff
        /*060c*/ 	.word	0x00000000
        /*0610*/ 	.short	0x010a
        /*0612*/ 	.byte	0x05
	.zero		1


	//   ....[82]....
        /*0614*/ 	.word	0x00003b70
        /*0618*/ 	.word	0x000000ff
        /*061c*/ 	.word	0x00000000
        /*0620*/ 	.short	0x010a
        /*0622*/ 	.byte	0x05
	.zero		1


	//   ....[83]....
        /*0624*/ 	.word	0x00003c20
        /*0628*/ 	.word	0x00000000
        /*062c*/ 	.word	0x00000000
        /*0630*/ 	.short	0x010a
        /*0632*/ 	.byte	0xff
	.zero		1


	//   ....[84]....
        /*0634*/ 	.word	0x00003d70
        /*0638*/ 	.word	0x000000ff
        /*063c*/ 	.word	0x00000188
        /*0640*/ 	.short	0x010a
        /*0642*/ 	.byte	0x04
	.zero		1


	//   ....[85]....
        /*0644*/ 	.word	0x00003e10
        /*0648*/ 	.word	0x000000ff
        /*064c*/ 	.word	0x00000180
        /*0650*/ 	.short	0x010a
        /*0652*/ 	.byte	0x04
	.zero		1


	//   ....[86]....
        /*0654*/ 	.word	0x00003eb0
        /*0658*/ 	.word	0x000000ff
        /*065c*/ 	.word	0x00000000
        /*0660*/ 	.short	0x0101
        /*0662*/ 	.byte	0x05
	.zero		1


	//   ....[87]....
        /*0664*/ 	.word	0x00003ef0
        /*0668*/ 	.word	0x000000ff
        /*066c*/ 	.word	0x00000188
        /*0670*/ 	.short	0x0106
        /*0672*/ 	.byte	0x04
	.zero		1


	//   ....[88]....
        /*0674*/ 	.word	0x00003f30
        /*0678*/ 	.word	0x00000000
        /*067c*/ 	.word	0x00000188
        /*0680*/ 	.short	0x010a
        /*0682*/ 	.byte	0xff
	.zero		1


	//   ....[89]....
        /*0684*/ 	.word	0x00004180
        /*0688*/ 	.word	0x000000ff
        /*068c*/ 	.word	0x00000008
        /*0690*/ 	.short	0x010a
        /*0692*/ 	.byte	0x05
	.zero		1


	//   ....[90]....
        /*0694*/ 	.word	0x000041a0
        /*0698*/ 	.word	0x000000ff
        /*069c*/ 	.word	0x00000008
        /*06a0*/ 	.short	0x010a
        /*06a2*/ 	.byte	0x05
	.zero		1


	//   ....[91]....
        /*06a4*/ 	.word	0x00004330
        /*06a8*/ 	.word	0x000000ff
        /*06ac*/ 	.word	0x00000008
        /*06b0*/ 	.short	0x010a
        /*06b2*/ 	.byte	0x05
	.zero		1


	//   ....[92]....
        /*06b4*/ 	.word	0x00004350
        /*06b8*/ 	.word	0x000000ff
        /*06bc*/ 	.word	0x00000008
        /*06c0*/ 	.short	0x010a
        /*06c2*/ 	.byte	0x05
	.zero		1


	//   ....[93]....
        /*06c4*/ 	.word	0x00004410
        /*06c8*/ 	.word	0x000000ff
        /*06cc*/ 	.word	0x00000000
        /*06d0*/ 	.short	0x0101
        /*06d2*/ 	.byte	0x04
	.zero		1


	//   ....[94]....
        /*06d4*/ 	.word	0x00004730
        /*06d8*/ 	.word	0x000000ff
        /*06dc*/ 	.word	0x00000180
        /*06e0*/ 	.short	0x010a
        /*06e2*/ 	.byte	0x12
	.zero		1


	//   ....[95]....
        /*06e4*/ 	.word	0x000047d0
        /*06e8*/ 	.word	0x000000ff
        /*06ec*/ 	.word	0x00000000
        /*06f0*/ 	.short	0x0101
        /*06f2*/ 	.byte	0x1d
	.zero		1


	//   ....[96]....
        /*06f4*/ 	.word	0x00004800
        /*06f8*/ 	.word	0x000000ff
        /*06fc*/ 	.word	0x000001a0
        /*0700*/ 	.short	0x010a
        /*0702*/ 	.byte	0x17
	.zero		1


	//   ....[97]....
        /*0704*/ 	.word	0x000048e0
        /*0708*/ 	.word	0x000000ff
        /*070c*/ 	.word	0x00000000
        /*0710*/ 	.short	0x010a
        /*0712*/ 	.byte	0x04
	.zero		1


	//   ....[98]....
        /*0714*/ 	.word	0x00004940
        /*0718*/ 	.word	0x000000ff
        /*071c*/ 	.word	0x00000000
        /*0720*/ 	.short	0x010a
        /*0722*/ 	.byte	0x0a
	.zero		1


	//   ....[99]....
        /*0724*/ 	.word	0x00004a70
        /*0728*/ 	.word	0x000000ff
        /*072c*/ 	.word	0x00000000
        /*0730*/ 	.short	0x010a
        /*0732*/ 	.byte	0x04
	.zero		1


	//   ....[100]....
        /*0734*/ 	.word	0x00004ce0
        /*0738*/ 	.word	0x000000ff
        /*073c*/ 	.word	0x00000000
        /*0740*/ 	.short	0x010a
        /*0742*/ 	.byte	0x04
	.zero		1


	//   ....[101]....
        /*0744*/ 	.word	0x00004d80
        /*0748*/ 	.word	0x00000000
        /*074c*/ 	.word	0x00000000
        /*0750*/ 	.short	0x010a
        /*0752*/ 	.byte	0xff
	.zero		1


	//   ....[102]....
        /*0754*/ 	.word	0x00004dc0
        /*0758*/ 	.word	0x00000000
        /*075c*/ 	.word	0x00000000
        /*0760*/ 	.short	0x010a
        /*0762*/ 	.byte	0xff
	.zero		1


	//   ....[103]....
        /*0764*/ 	.word	0x00004e30
        /*0768*/ 	.word	0x000000ff
        /*076c*/ 	.word	0x00000000
        /*0770*/ 	.short	0x0101
        /*0772*/ 	.byte	0x04
	.zero		1


	//   ....[104]....
        /*0774*/ 	.word	0x00004e70
        /*0778*/ 	.word	0x000000ff
        /*077c*/ 	.word	0x000001b0
        /*0780*/ 	.short	0x010a
        /*0782*/ 	.byte	0x12
	.zero		1


	//   ....[105]....
        /*0784*/ 	.word	0x00004ee0
        /*0788*/ 	.word	0x000000ff
        /*078c*/ 	.word	0x00000000
        /*0790*/ 	.short	0x0101
        /*0792*/ 	.byte	0x04
	.zero		1


	//   ....[106]....
        /*0794*/ 	.word	0x000054f0
        /*0798*/ 	.word	0x000000ff
        /*079c*/ 	.word	0x00000180
        /*07a0*/ 	.short	0x010a
        /*07a2*/ 	.byte	0x16
	.zero		1


	//   ....[107]....
        /*07a4*/ 	.word	0x00005580
        /*07a8*/ 	.word	0x000000ff
        /*07ac*/ 	.word	0x00000000
        /*07b0*/ 	.short	0x0101
        /*07b2*/ 	.byte	0x26
	.zero		1


	//   ....[108]....
        /*07b4*/ 	.word	0x00005ac0
        /*07b8*/ 	.word	0x000000ff
        /*07bc*/ 	.word	0x00000178
        /*07c0*/ 	.short	0x010a
        /*07c2*/ 	.byte	0x16
	.zero		1


	//   ....[109]....
        /*07c4*/ 	.word	0x00005fa0
        /*07c8*/ 	.word	0x000000ff
        /*07cc*/ 	.word	0x00000158
        /*07d0*/ 	.short	0x010a
        /*07d2*/ 	.byte	0x04
	.zero		1


	//   ....[110]....
        /*07d4*/ 	.word	0x00006170
        /*07d8*/ 	.word	0x000000ff
        /*07dc*/ 	.word	0x00000140
        /*07e0*/ 	.short	0x010b
        /*07e2*/ 	.byte	0x04
	.zero		1


	//   ....[111]....
        /*07e4*/ 	.word	0x00006180
        /*07e8*/ 	.word	0x000000ff
        /*07ec*/ 	.word	0x00000000
        /*07f0*/ 	.short	0x0101
        /*07f2*/ 	.byte	0x07
	.zero		1


	//   ....[112]....
        /*07f4*/ 	.word	0x000061a0
        /*07f8*/ 	.word	0x000000ff
        /*07fc*/ 	.word	0x00000158
        /*0800*/ 	.short	0x010a
        /*0802*/ 	.byte	0x05
	.zero		1


	//   ....[113]....
        /*0804*/ 	.word	0x000063e0
        /*0808*/ 	.word	0x000000ff
        /*080c*/ 	.word	0x00000140
        /*0810*/ 	.short	0x010b
        /*0812*/ 	.byte	0x05
	.zero		1


	//   ....[114]....
        /*0814*/ 	.word	0x000063f0
        /*0818*/ 	.word	0x000000ff
        /*081c*/ 	.word	0x00000000
        /*0820*/ 	.short	0x0101
        /*0822*/ 	.byte	0x04
	.zero		1


	//   ....[115]....
        /*0824*/ 	.word	0x00006440
        /*0828*/ 	.word	0x000000ff
        /*082c*/ 	.word	0x00000000
        /*0830*/ 	.short	0x010a
        /*0832*/ 	.byte	0x04
	.zero		1


	//   ....[116]....
        /*0834*/ 	.word	0x000064d0
        /*0838*/ 	.word	0x000000ff
        /*083c*/ 	.word	0x00000000
        /*0840*/ 	.short	0x010a
        /*0842*/ 	.byte	0x05
	.zero		1


	//   ....[117]....
        /*0844*/ 	.word	0x00006570
        /*0848*/ 	.word	0x00000000
        /*084c*/ 	.word	0x00000000
        /*0850*/ 	.short	0x010a
        /*0852*/ 	.byte	0xff
	.zero		1


	//   ....[118]....
        /*0854*/ 	.word	0x000068e0
        /*0858*/ 	.word	0x000000ff
        /*085c*/ 	.word	0x00000180
        /*0860*/ 	.short	0x010a
        /*0862*/ 	.byte	0x33
	.zero		1


	//   ....[119]....
        /*0864*/ 	.word	0x000069b0
        /*0868*/ 	.word	0x000000ff
        /*086c*/ 	.word	0x00000000
        /*0870*/ 	.short	0x0101
        /*0872*/ 	.byte	0x04
	.zero		1


	//   ....[120]....
        /*0874*/ 	.word	0x00007a30
        /*0878*/ 	.word	0x00000000
        /*087c*/ 	.word	0x00000140
        /*0880*/ 	.short	0x010a
        /*0882*/ 	.byte	0xff
	.zero		1


	//   ....[121]....
        /*0884*/ 	.word	0x00007a80
        /*0888*/ 	.word	0x0000006b
        /*088c*/ 	.word	0x00000190
        /*0890*/ 	.short	0x010a
        /*0892*/ 	.byte	0xff
	.zero		1


	//   ....[122]....
        /*0894*/ 	.word	0x00007b80
        /*0898*/ 	.word	0x00000000
        /*089c*/ 	.word	0x00000140
        /*08a0*/ 	.short	0x010a
        /*08a2*/ 	.byte	0xff
	.zero		1


	//   ....[123]....
        /*08a4*/ 	.word	0x00007ca0
        /*08a8*/ 	.word	0x0000006b
        /*08ac*/ 	.word	0x00000190
        /*08b0*/ 	.short	0x010a
        /*08b2*/ 	.byte	0xff
	.zero		1


	//   ....[124]....
        /*08b4*/ 	.word	0x000087f0
        /*08b8*/ 	.word	0x00000000
        /*08bc*/ 	.word	0x00000000
        /*08c0*/ 	.short	0x0101
        /*08c2*/ 	.byte	0xff
	.zero		1


	//   ....[125]....
        /*08c4*/ 	.word	0x00008800
        /*08c8*/ 	.word	0x00000003
        /*08cc*/ 	.word	0x00000140
        /*08d0*/ 	.short	0x010a
        /*08d2*/ 	.byte	0xff
	.zero		1


	//   ....[126]....
        /*08d4*/ 	.word	0x000088d0
        /*08d8*/ 	.word	0x00000003
        /*08dc*/ 	.word	0x00000140
        /*08e0*/ 	.short	0x010a
        /*08e2*/ 	.byte	0xff
	.zero		1


	//   ....[127]....
        /*08e4*/ 	.word	0x00008b80
        /*08e8*/ 	.word	0x0000006b
        /*08ec*/ 	.word	0x00000000
        /*08f0*/ 	.short	0x0101
        /*08f2*/ 	.byte	0xff
	.zero		1


	//   ....[128]....
        /*08f4*/ 	.word	0x00009540
        /*08f8*/ 	.word	0x00000002
        /*08fc*/ 	.word	0x00000000
        /*0900*/ 	.short	0x0101
        /*0902*/ 	.byte	0xff
	.zero		1


	//   ....[129]....
        /*0904*/ 	.word	0x000097c0
        /*0908*/ 	.word	0x000000ff
        /*090c*/ 	.word	0x00000000
        /*0910*/ 	.short	0x0101
        /*0912*/ 	.byte	0x04
	.zero		1


	//   ....[130]....
        /*0914*/ 	.word	0x000097f0
        /*0918*/ 	.word	0x00000000
        /*091c*/ 	.word	0x000000a0
        /*0920*/ 	.short	0x010a
        /*0922*/ 	.byte	0xff
	.zero		1


	//   ....[131]....
        /*0924*/ 	.word	0x00009850
        /*0928*/ 	.word	0x00000000
        /*092c*/ 	.word	0x000000a0
        /*0930*/ 	.short	0x010a
        /*0932*/ 	.byte	0xff
	.zero		1


	//   ....[132]....
        /*0934*/ 	.word	0x000098b0
        /*0938*/ 	.word	0x00000000
        /*093c*/ 	.word	0x00000180
        /*0940*/ 	.short	0x010a
        /*0942*/ 	.byte	0xff
	.zero		1


	//   ....[133]....
        /*0944*/ 	.word	0x00009910
        /*0948*/ 	.word	0x00000000
        /*094c*/ 	.word	0x00000000
        /*0950*/ 	.short	0x010a
        /*0952*/ 	.byte	0xff
	.zero		1


	//   ....[134]....
        /*0954*/ 	.word	0x00009970
        /*0958*/ 	.word	0x00000000
        /*095c*/ 	.word	0x00000000
        /*0960*/ 	.short	0x010a
        /*0962*/ 	.byte	0xff
	.zero		1


	//   ....[135]....
        /*0964*/ 	.word	0x000099d0
        /*0968*/ 	.word	0x00000000
        /*096c*/ 	.word	0x00000000
        /*0970*/ 	.short	0x010a
        /*0972*/ 	.byte	0xff
	.zero		1


	//   ....[136]....
        /*0974*/ 	.word	0x00009a30
        /*0978*/ 	.word	0x00000000
        /*097c*/ 	.word	0x00000000
        /*0980*/ 	.short	0x010a
        /*0982*/ 	.byte	0xff
	.zero		1


	//   ....[137]....
        /*0984*/ 	.word	0x00009a90
        /*0988*/ 	.word	0x00000000
        /*098c*/ 	.word	0x00000000
        /*0990*/ 	.short	0x010a
        /*0992*/ 	.byte	0xff
	.zero		1


	//   ....[138]....
        /*0994*/ 	.word	0x00009af0
        /*0998*/ 	.word	0x00000000
        /*099c*/ 	.word	0x00000000
        /*09a0*/ 	.short	0x010a
        /*09a2*/ 	.byte	0xff
	.zero		1


	//   ....[139]....
        /*09a4*/ 	.word	0x00009b50
        /*09a8*/ 	.word	0x00000000
        /*09ac*/ 	.word	0x00000000
        /*09b0*/ 	.short	0x010a
        /*09b2*/ 	.byte	0xff
	.zero		1


	//   ....[140]....
        /*09b4*/ 	.word	0x00009bb0
        /*09b8*/ 	.word	0x00000000
        /*09bc*/ 	.word	0x00000000
        /*09c0*/ 	.short	0x010a
        /*09c2*/ 	.byte	0xff
	.zero		1


	//   ....[141]....
        /*09c4*/ 	.word	0x00009c10
        /*09c8*/ 	.word	0x00000000
        /*09cc*/ 	.word	0x00000000
        /*09d0*/ 	.short	0x010a
        /*09d2*/ 	.byte	0xff
	.zero		1


	//   ....[142]....
        /*09d4*/ 	.word	0x00009c70
        /*09d8*/ 	.word	0x00000000
        /*09dc*/ 	.word	0x00000000
        /*09e0*/ 	.short	0x010a
        /*09e2*/ 	.byte	0xff
	.zero		1


	//   ....[143]....
        /*09e4*/ 	.word	0x00009cd0
        /*09e8*/ 	.word	0x00000000
        /*09ec*/ 	.word	0x00000000
        /*09f0*/ 	.short	0x010a
        /*09f2*/ 	.byte	0xff
	.zero		1


	//   ....[144]....
        /*09f4*/ 	.word	0x00009d30
        /*09f8*/ 	.word	0x00000000
        /*09fc*/ 	.word	0x00000000
        /*0a00*/ 	.short	0x010a
        /*0a02*/ 	.byte	0xff
	.zero		1


	//   ....[145]....
        /*0a04*/ 	.word	0x00009d90
        /*0a08*/ 	.word	0x00000000
        /*0a0c*/ 	.word	0x00000000
        /*0a10*/ 	.short	0x010a
        /*0a12*/ 	.byte	0xff
	.zero		1


	//   ....[146]....
        /*0a14*/ 	.word	0x00009df0
        /*0a18*/ 	.word	0x00000000
        /*0a1c*/ 	.word	0x00000000
        /*0a20*/ 	.short	0x010a
        /*0a22*/ 	.byte	0xff
	.zero		1


	//   ....[147]....
        /*0a24*/ 	.word	0x00009e50
        /*0a28*/ 	.word	0x00000000
        /*0a2c*/ 	.word	0x00000000
        /*0a30*/ 	.short	0x010a
        /*0a32*/ 	.byte	0xff
	.zero		1


	//   ....[148]....
        /*0a34*/ 	.word	0x00009eb0
        /*0a38*/ 	.word	0x00000000
        /*0a3c*/ 	.word	0x00000000
        /*0a40*/ 	.short	0x010a
        /*0a42*/ 	.byte	0xff
	.zero		1


	//   ....[149]....
        /*0a44*/ 	.word	0x00009f10
        /*0a48*/ 	.word	0x00000000
        /*0a4c*/ 	.word	0x00000000
        /*0a50*/ 	.short	0x010a
        /*0a52*/ 	.byte	0xff
	.zero		1


	//   ....[150]....
        /*0a54*/ 	.word	0x00009f70
        /*0a58*/ 	.word	0x00000000
        /*0a5c*/ 	.word	0x00000000
        /*0a60*/ 	.short	0x010a
        /*0a62*/ 	.byte	0xff
	.zero		1


	//   ....[151]....
        /*0a64*/ 	.word	0x00009fd0
        /*0a68*/ 	.word	0x00000000
        /*0a6c*/ 	.word	0x00000000
        /*0a70*/ 	.short	0x010a
        /*0a72*/ 	.byte	0xff
	.zero		1


	//   ....[152]....
        /*0a74*/ 	.word	0x0000a030
        /*0a78*/ 	.word	0x00000004
        /*0a7c*/ 	.word	0x00000188
        /*0a80*/ 	.short	0x010a
        /*0a82*/ 	.byte	0xff
	.zero		1


	//   ....[153]....
        /*0a84*/ 	.word	0x0000a090
        /*0a88*/ 	.word	0x00000004
        /*0a8c*/ 	.word	0x00000180
        /*0a90*/ 	.short	0x010a
        /*0a92*/ 	.byte	0xff
	.zero		1


	//   ....[154]....
        /*0a94*/ 	.word	0x0000a0f0
        /*0a98*/ 	.word	0x00000005
        /*0a9c*/ 	.word	0x00000008
        /*0aa0*/ 	.short	0x010a
        /*0aa2*/ 	.byte	0xff
	.zero		1


	//   ....[155]....
        /*0aa4*/ 	.word	0x0000a1d0
        /*0aa8*/ 	.word	0x00000003
        /*0aac*/ 	.word	0x00000008
        /*0ab0*/ 	.short	0x010a
        /*0ab2*/ 	.byte	0xff
	.zero		1


	//   ....[156]....
        /*0ab4*/ 	.word	0x0000a230
        /*0ab8*/ 	.word	0x00000000
        /*0abc*/ 	.word	0x00000180
        /*0ac0*/ 	.short	0x010a
        /*0ac2*/ 	.byte	0xff
	.zero		1


	//   ....[157]....
        /*0ac4*/ 	.word	0x0000a290
        /*0ac8*/ 	.word	0x00000000
        /*0acc*/ 	.word	0x000001a0
        /*0ad0*/ 	.short	0x010a
        /*0ad2*/ 	.byte	0xff
	.zero		1


	//   ....[158]....
        /*0ad4*/ 	.word	0x0000a2f0
        /*0ad8*/ 	.word	0x00000000
        /*0adc*/ 	.word	0x00000000
        /*0ae0*/ 	.short	0x010a
        /*0ae2*/ 	.byte	0xff
	.zero		1


	//   ....[159]....
        /*0ae4*/ 	.word	0x0000a350
        /*0ae8*/ 	.word	0x00000000
        /*0aec*/ 	.word	0x00000000
        /*0af0*/ 	.short	0x010a
        /*0af2*/ 	.byte	0xff
	.zero		1


	//   ....[160]....
        /*0af4*/ 	.word	0x0000a3b0
        /*0af8*/ 	.word	0x00000000
        /*0afc*/ 	.word	0x000001b0
        /*0b00*/ 	.short	0x010a
        /*0b02*/ 	.byte	0xff
	.zero		1


	//   ....[161]....
        /*0b04*/ 	.word	0x0000a410
        /*0b08*/ 	.word	0x00000000
        /*0b0c*/ 	.word	0x00000180
        /*0b10*/ 	.short	0x010a
        /*0b12*/ 	.byte	0xff
	.zero		1


	//   ....[162]....
        /*0b14*/ 	.word	0x0000a470
        /*0b18*/ 	.word	0x00000003
        /*0b1c*/ 	.word	0x00000178
        /*0b20*/ 	.short	0x010a
        /*0b22*/ 	.byte	0xff
	.zero		1


	//   ....[163]....
        /*0b24*/ 	.word	0x0000a4d0
        /*0b28*/ 	.word	0x00000000
        /*0b2c*/ 	.word	0x00000158
        /*0b30*/ 	.short	0x010a
        /*0b32*/ 	.byte	0xff
	.zero		1


	//   ....[164]....
        /*0b34*/ 	.word	0x0000a530
        /*0b38*/ 	.word	0x00000000
        /*0b3c*/ 	.word	0x00000158
        /*0b40*/ 	.short	0x010a
        /*0b42*/ 	.byte	0xff
	.zero		1


	//   ....[165]....
        /*0b44*/ 	.word	0x0000a590
        /*0b48*/ 	.word	0x00000000
        /*0b4c*/ 	.word	0x00000000
        /*0b50*/ 	.short	0x010a
        /*0b52*/ 	.byte	0xff
	.zero		1


	//   ....[166]....
        /*0b54*/ 	.word	0x0000a5f0
        /*0b58*/ 	.word	0x00000000
        /*0b5c*/ 	.word	0x00000000
        /*0b60*/ 	.short	0x010a
        /*0b62*/ 	.byte	0xff
	.zero		1


	//   ....[167]....
        /*0b64*/ 	.word	0x0000a650
        /*0b68*/ 	.word	0x00000000
        /*0b6c*/ 	.word	0x00000180
        /*0b70*/ 	.short	0x010a
        /*0b72*/ 	.byte	0xff
	.zero		1


	//   ....[168]....
        /*0b74*/ 	.word	0x0000a6a0
        /*0b78*/ 	.word	0x00000000
        /*0b7c*/ 	.word	0x00000140
        /*0b80*/ 	.short	0x010a
        /*0b82*/ 	.byte	0xff
	.zero		1


	//   ....[169]....
        /*0b84*/ 	.word	0x0000a6f0
        /*0b88*/ 	.word	0x0000006b
        /*0b8c*/ 	.word	0x00000190
        /*0b90*/ 	.short	0x010a
        /*0b92*/ 	.byte	0xff
	.zero		1


	//   ....[170]....
        /*0b94*/ 	.word	0x0000a740
        /*0b98*/ 	.word	0x00000003
        /*0b9c*/ 	.word	0x00000140
        /*0ba0*/ 	.short	0x010a
        /*0ba2*/ 	.byte	0xff
	.zero		1


	//----- nvinfo : EIATTR_NUM_MBARRIERS
	.align		4
.L_47:
        /*0ba4*/ 	.byte	0x03, 0x38
        /*0ba6*/ 	.short	0x0037


	//----- nvinfo : EIATTR_EXIT_INSTR_OFFSETS
	.align		4
        /*0ba8*/ 	.byte	0x04, 0x1c
        /*0baa*/ 	.short	(.L_49 - .L_48)


	//   ....[0]....
.L_48:
        /*0bac*/ 	.word	0x00003c50


	//   ....[1]....
        /*0bb0*/ 	.word	0x00003f00


	//   ....[2]....
        /*0bb4*/ 	.word	0x00003f60


	//   ....[3]....
        /*0bb8*/ 	.word	0x00005100


	//   ....[4]....
        /*0bbc*/ 	.word	0x000065a0


	//   ....[5]....
        /*0bc0*/ 	.word	0x000065e0


	//   ....[6]....
        /*0bc4*/ 	.word	0x000096a0


	//   ....[7]....
        /*0bc8*/ 	.word	0x00009720


	//   ....[8]....
        /*0bcc*/ 	.word	0x00009750


	//   ....[9]....
        /*0bd0*/ 	.word	0x000097d0


	//----- nvinfo : EIATTR_MAX_THREADS
	.align		4
.L_49:
        /*0bd4*/ 	.byte	0x04, 0x05
        /*0bd6*/ 	.short	(.L_51 - .L_50)
.L_50:
        /*0bd8*/ 	.word	0x00000100
        /*0bdc*/ 	.word	0x00000001
        /*0be0*/ 	.word	0x00000001


	//----- nvinfo : EIATTR_CRS_STACK_SIZE
	.align		4
.L_51:
        /*0be4*/ 	.byte	0x04, 0x1e
        /*0be6*/ 	.short	(.L_53 - .L_52)
.L_52:
        /*0be8*/ 	.word	0x00000000


	//----- nvinfo : EIATTR_CBANK_PARAM_SIZE
	.align		4
.L_53:
        /*0bec*/ 	.byte	0x03, 0x19
        /*0bee*/ 	.short	0x0800


	//----- nvinfo : EIATTR_PARAM_CBANK
	.align		4
        /*0bf0*/ 	.byte	0x04, 0x0a
        /*0bf2*/ 	.short	(.L_55 - .L_54)
	.align		4
.L_54:
        /*0bf4*/ 	.word	index@(.nv.constant0._ZN7cutlass13device_kernelINS_4conv6kernel13ConvUniversalINS1_16ConvProblemShapeILNS1_8OperatorE2ELi2EEENS1_10collective14CollectiveConvINS1_47MainloopSm100TmaUmmaWarpSpecializedImplicitGemmILS5_2ELi20ELi2ELi1ELi2EN4cute5tupleIJNSA_1CILi2EEENSC_ILi1EEESE_EEEEENSB_IJNSC_ILi256EEENSB_IJNSC_ILi64EEEEEENSB_IJNSC_ILi32EEEEEEEEENS_6half_tESN_NSA_8TiledMMAINSA_8MMA_AtomIJNSA_26SM100_MMA_F16BF16_2x1SM_SSISN_SN_fLi256ELi64ELNSA_4UMMA5MajorE1ELSS_1ELNSR_7ScaleInE0ELST_0EEEEEENSA_6LayoutINSB_IJSE_SE_SE_EEENSB_IJNSC_ILi0EEESY_SY_EEEEENSB_IJNSA_10UnderscoreES11_S11_EEEEENS7_6detail27Sm100ImplicitGemmTileTraitsINSA_18SM100_TMA_2SM_LOADENSA_14ComposedLayoutINSA_7SwizzleILi3ELi4ELi3EEENSA_18smem_ptr_flag_bitsILi16EEENSW_INSB_IJSI_NSC_ILi8EEEEEENSB_IJSE_SI_EEEEEEEvEENS15_INSA_25SM100_TMA_2SM_LOAD_IM2COLENS17_INS18_ILi2ELi4ELi3EEES1B_NSW_INSB_IJSK_S1C_EEENSB_IJSE_SK_EEEEEEEvEEEENS_8epilogue10collective18CollectiveEpilogueINS1Q_23Sm100TmaWarpSpecializedILi3ELi2ELi32ELb1ELb0EEEJNSB_IJNSC_ILi128EEESJ_SL_EEENSB_IJNSW_IS1V_SE_EENSW_ISK_SE_EEEEESN_NSB_IJlNSB_IJSE_llEEESY_EEESN_S21_NS1Q_6fusion15FusionCallbacksIS1U_NS22_17LinearCombinationISN_fSN_fLNS_15FloatRoundStyleE2EEES1W_S1Z_JEEENSA_5SM1004TMEM4LOAD26SM100_TMEM_LOAD_32dp32b32xENSA_13SM90_TMA_LOADENS17_IS1J_S1B_NSW_INSB_IJS1C_SK_EEENSB_IJSK_SE_EEEEEEENSA_39AutoVectorizingCopyWithAssumedAlignmentILi128EEENSA_14SM90_TMA_STOREES2G_S2I_S2I_EEEvvEEEEvNT_6ParamsE)
        /*0bf8*/ 	.short	0x0380
        /*0bfa*/ 	.short	0x0800


	//----- nvinfo : EIATTR_SW_WAR
	.align		4
.L_55:
        /*0bfc*/ 	.byte	0x04, 0x36
        /*0bfe*/ 	.short	(.L_57 - .L_56)
.L_56:
        /*0c00*/ 	.word	0x00000008
.L_57:


//--------------------- .nv.callgraph             --------------------------
	.section	.nv.callgraph,"",@"SHT_CUDA_CALLGRAPH"
	.align	4
	.sectionentsize	8
	.align		4
        /*0000*/ 	.word	0x00000000
	.align		4
        /*0004*/ 	.word	0xffffffff
	.align		4
        /*0008*/ 	.word	index@(_ZN7cutlass13device_kernelINS_4conv6kernel13ConvUniversalINS1_16ConvProblemShapeILNS1_8OperatorE2ELi2EEENS1_10collective14CollectiveConvINS1_47MainloopSm100TmaUmmaWarpSpecializedImplicitGemmILS5_2ELi20ELi2ELi1ELi2EN4cute5tupleIJNSA_1CILi2EEENSC_ILi1EEESE_EEEEENSB_IJNSC_ILi256EEENSB_IJNSC_ILi64EEEEEENSB_IJNSC_ILi32EEEEEEEEENS_6half_tESN_NSA_8TiledMMAINSA_8MMA_AtomIJNSA_26SM100_MMA_F16BF16_2x1SM_SSISN_SN_fLi256ELi64ELNSA_4UMMA5MajorE1ELSS_1ELNSR_7ScaleInE0ELST_0EEEEEENSA_6LayoutINSB_IJSE_SE_SE_EEENSB_IJNSC_ILi0EEESY_SY_EEEEENSB_IJNSA_10UnderscoreES11_S11_EEEEENS7_6detail27Sm100ImplicitGemmTileTraitsINSA_18SM100_TMA_2SM_LOADENSA_14ComposedLayoutINSA_7SwizzleILi3ELi4ELi3EEENSA_18smem_ptr_flag_bitsILi16EEENSW_INSB_IJSI_NSC_ILi8EEEEEENSB_IJSE_SI_EEEEEEEvEENS15_INSA_25SM100_TMA_2SM_LOAD_IM2COLENS17_INS18_ILi2ELi4ELi3EEES1B_NSW_INSB_IJSK_S1C_EEENSB_IJSE_SK_EEEEEEEvEEEENS_8epilogue10collective18CollectiveEpilogueINS1Q_23Sm100TmaWarpSpecializedILi3ELi2ELi32ELb1ELb0EEEJNSB_IJNSC_ILi128EEESJ_SL_EEENSB_IJNSW_IS1V_SE_EENSW_ISK_SE_EEEEESN_NSB_IJlNSB_IJSE_llEEESY_EEESN_S21_NS1Q_6fusion15FusionCallbacksIS1U_NS22_17LinearCombinationISN_fSN_fLNS_15FloatRoundStyleE2EEES1W_S1Z_JEEENSA_5SM1004TMEM4LOAD26SM100_TMEM_LOAD_32dp32b32xENSA_13SM90_TMA_LOADENS17_IS1J_S1B_NSW_INSB_IJS1C_SK_EEENSB_IJSK_SE_EEEEEEENSA_39AutoVectorizingCopyWithAssumedAlignmentILi128EEENSA_14SM90_TMA_STOREES2G_S2I_S2I_EEEvvEEEEvNT_6ParamsE)
	.align		4
        /*000c*/ 	.word	index@(__assertfail)
	.align		4
        /*0010*/ 	.word	0x00000000
	.align		4
        /*0014*/ 	.word	0xfffffffe
	.align		4
        /*0018*/ 	.word	0x00000000
	.align		4
        /*001c*/ 	.word	0xfffffffd
	.align		4
        /*0020*/ 	.word	0x00000000
	.align		4
        /*0024*/ 	.word	0xfffffffc


//--------------------- .nv.constant4             --------------------------
	.section	.nv.constant4,"a",@progbits
	.align	8
	.align		8
.nv.constant4:
        /*0000*/ 	.dword	__assertfail
	.align		8
        /*0008*/ 	.dword	__unnamed_1
	.align		8
        /*0010*/ 	.dword	__unnamed_2
	.align		8
        /*0018*/ 	.dword	_ZN39_INTERNAL_8e3359bd_4_k_cu_5dc5ea86_33794cuda3std3__45__cpo5beginE
	.align		8
        /*0020*/ 	.dword	_ZN39_INTERNAL_8e3359bd_4_k_cu_5dc5ea86_33794cuda3std3__45__cpo3endE
	.align		8
        /*0028*/ 	.dword	_ZN39_INTERNAL_8e3359bd_4_k_cu_5dc5ea86_33794cuda3std3__45__cpo6cbeginE
	.align		8
        /*0030*/ 	.dword	_ZN39_INTERNAL_8e3359bd_4_k_cu_5dc5ea86_33794cuda3std3__45__cpo4cendE
	.align		8
        /*0038*/ 	.dword	_ZN39_INTERNAL_8e3359bd_4_k_cu_5dc5ea86_33794cuda3std3__441_GLOBAL__N__8e3359bd_4_k_cu_5dc5ea86_33796ignoreE
	.align		8
        /*0040*/ 	.dword	_ZN39_INTERNAL_8e3359bd_4_k_cu_5dc5ea86_33794cuda3std3__419piecewise_constructE
	.align		8
        /*0048*/ 	.dword	_ZN39_INTERNAL_8e3359bd_4_k_cu_5dc5ea86_33794cuda3std3__48in_placeE
	.align		8
        /*0050*/ 	.dword	_ZN39_INTERNAL_8e3359bd_4_k_cu_5dc5ea86_33794cuda3std6ranges3__45__cpo4swapE
	.align		8
        /*0058*/ 	.dword	_ZN39_INTERNAL_8e3359bd_4_k_cu_5dc5ea86_33794cuda3std6ranges3__45__cpo9iter_moveE
	.align		8
        /*0060*/ 	.dword	_ZN39_INTERNAL_8e3359bd_4_k_cu_5dc5ea86_33794cute7productE
	.align		8
        /*0068*/ 	.dword	_ZN39_INTERNAL_8e3359bd_4_k_cu_5dc5ea86_33794cute1_E
	.align		8
        /*0070*/ 	.dword	$str$27
	.align		8
        /*0078*/ 	.dword	$str$28
	.align		8
        /*0080*/ 	.dword	$str$29
	.align		8
        /*0088*/ 	.dword	$str$30


//--------------------- .text._ZN7cutlass13device_kernelINS_4conv6kernel13ConvUniversalINS1_16ConvProblemShapeILNS1_8OperatorE2ELi2EEENS1_10collective14CollectiveConvINS1_47MainloopSm100TmaUmmaWarpSpecializedImplicitGemmILS5_2ELi20ELi2ELi1ELi2EN4cute5tupleIJNSA_1CILi2EEENSC_ILi1EEESE_EEEEENSB_IJNSC_ILi256EEENSB_IJNSC_ILi64EEEEEENSB_IJNSC_ILi32EEEEEEEEENS_6half_tESN_NSA_8TiledMMAINSA_8MMA_AtomIJNSA_26SM100_MMA_F16BF16_2x1SM_SSISN_SN_fLi256ELi64ELNSA_4UMMA5MajorE1ELSS_1ELNSR_7ScaleInE0ELST_0EEEEEENSA_6LayoutINSB_IJSE_SE_SE_EEENSB_IJNSC_ILi0EEESY_SY_EEEEENSB_IJNSA_10UnderscoreES11_S11_EEEEENS7_6detail27Sm100ImplicitGemmTileTraitsINSA_18SM100_TMA_2SM_LOADENSA_14ComposedLayoutINSA_7SwizzleILi3ELi4ELi3EEENSA_18smem_ptr_flag_bitsILi16EEENSW_INSB_IJSI_NSC_ILi8EEEEEENSB_IJSE_SI_EEEEEEEvEENS15_INSA_25SM100_TMA_2SM_LOAD_IM2COLENS17_INS18_ILi2ELi4ELi3EEES1B_NSW_INSB_IJSK_S1C_EEENSB_IJSE_SK_EEEEEEEvEEEENS_8epilogue10collective18CollectiveEpilogueINS1Q_23Sm100TmaWarpSpecializedILi3ELi2ELi32ELb1ELb0EEEJNSB_IJNSC_ILi128EEESJ_SL_EEENSB_IJNSW_IS1V_SE_EENSW_ISK_SE_EEEEESN_NSB_IJlNSB_IJSE_llEEESY_EEESN_S21_NS1Q_6fusion15FusionCallbacksIS1U_NS22_17LinearCombinationISN_fSN_fLNS_15FloatRoundStyleE2EEES1W_S1Z_JEEENSA_5SM1004TMEM4LOAD26SM100_TMEM_LOAD_32dp32b32xENSA_13SM90_TMA_LOADENS17_IS1J_S1B_NSW_INSB_IJS1C_SK_EEENSB_IJSK_SE_EEEEEEENSA_39AutoVectorizingCopyWithAssumedAlignmentILi128EEENSA_14SM90_TMA_STOREES2G_S2I_S2I_EEEvvEEEEvNT_6ParamsE --------------------------
	.section	.text._ZN7cutlass13device_kernelINS_4conv6kernel13ConvUniversalINS1_16ConvProblemShapeILNS1_8OperatorE2ELi2EEENS1_10collective14CollectiveConvINS1_47MainloopSm100TmaUmmaWarpSpecializedImplicitGemmILS5_2ELi20ELi2ELi1ELi2EN4cute5tupleIJNSA_1CILi2EEENSC_ILi1EEESE_EEEEENSB_IJNSC_ILi256EEENSB_IJNSC_ILi64EEEEEENSB_IJNSC_ILi32EEEEEEEEENS_6half_tESN_NSA_8TiledMMAINSA_8MMA_AtomIJNSA_26SM100_MMA_F16BF16_2x1SM_SSISN_SN_fLi256ELi64ELNSA_4UMMA5MajorE1ELSS_1ELNSR_7ScaleInE0ELST_0EEEEEENSA_6LayoutINSB_IJSE_SE_SE_EEENSB_IJNSC_ILi0EEESY_SY_EEEEENSB_IJNSA_10UnderscoreES11_S11_EEEEENS7_6detail27Sm100ImplicitGemmTileTraitsINSA_18SM100_TMA_2SM_LOADENSA_14ComposedLayoutINSA_7SwizzleILi3ELi4ELi3EEENSA_18smem_ptr_flag_bitsILi16EEENSW_INSB_IJSI_NSC_ILi8EEEEEENSB_IJSE_SI_EEEEEEEvEENS15_INSA_25SM100_TMA_2SM_LOAD_IM2COLENS17_INS18_ILi2ELi4ELi3EEES1B_NSW_INSB_IJSK_S1C_EEENSB_IJSE_SK_EEEEEEEvEEEENS_8epilogue10collective18CollectiveEpilogueINS1Q_23Sm100TmaWarpSpecializedILi3ELi2ELi32ELb1ELb0EEEJNSB_IJNSC_ILi128EEESJ_SL_EEENSB_IJNSW_IS1V_SE_EENSW_ISK_SE_EEEEESN_NSB_IJlNSB_IJSE_llEEESY_EEESN_S21_NS1Q_6fusion15FusionCallbacksIS1U_NS22_17LinearCombinationISN_fSN_fLNS_15FloatRoundStyleE2EEES1W_S1Z_JEEENSA_5SM1004TMEM4LOAD26SM100_TMEM_LOAD_32dp32b32xENSA_13SM90_TMA_LOADENS17_IS1J_S1B_NSW_INSB_IJS1C_SK_EEENSB_IJSK_SE_EEEEEEENSA_39AutoVectorizingCopyWithAssumedAlignmentILi128EEENSA_14SM90_TMA_STOREES2G_S2I_S2I_EEEvvEEEEvNT_6ParamsE,"ax",@progbits
	.align	128
.text._ZN7cutlass13device_kernelINS_4conv6kernel13ConvUniversalINS1_16ConvProblemShapeILNS1_8OperatorE2ELi2EEENS1_10collective14CollectiveConvINS1_47MainloopSm100TmaUmmaWarpSpecializedImplicitGemmILS5_2ELi20ELi2ELi1ELi2EN4cute5tupleIJNSA_1CILi2EEENSC_ILi1EEESE_EEEEENSB_IJNSC_ILi256EEENSB_IJNSC_ILi64EEEEEENSB_IJNSC_ILi32EEEEEEEEENS_6half_tESN_NSA_8TiledMMAINSA_8MMA_AtomIJNSA_26SM100_MMA_F16BF16_2x1SM_SSISN_SN_fLi256ELi64ELNSA_4UMMA5MajorE1ELSS_1ELNSR_7ScaleInE0ELST_0EEEEEENSA_6LayoutINSB_IJSE_SE_SE_EEENSB_IJNSC_ILi0EEESY_SY_EEEEENSB_IJNSA_10UnderscoreES11_S11_EEEEENS7_6detail27Sm100ImplicitGemmTileTraitsINSA_18SM100_TMA_2SM_LOADENSA_14ComposedLayoutINSA_7SwizzleILi3ELi4ELi3EEENSA_18smem_ptr_flag_bitsILi16EEENSW_INSB_IJSI_NSC_ILi8EEEEEENSB_IJSE_SI_EEEEEEEvEENS15_INSA_25SM100_TMA_2SM_LOAD_IM2COLENS17_INS18_ILi2ELi4ELi3EEES1B_NSW_INSB_IJSK_S1C_EEENSB_IJSE_SK_EEEEEEEvEEEENS_8epilogue10collective18CollectiveEpilogueINS1Q_23Sm100TmaWarpSpecializedILi3ELi2ELi32ELb1ELb0EEEJNSB_IJNSC_ILi128EEESJ_SL_EEENSB_IJNSW_IS1V_SE_EENSW_ISK_SE_EEEEESN_NSB_IJlNSB_IJSE_llEEESY_EEESN_S21_NS1Q_6fusion15FusionCallbacksIS1U_NS22_17LinearCombinationISN_fSN_fLNS_15FloatRoundStyleE2EEES1W_S1Z_JEEENSA_5SM1004TMEM4LOAD26SM100_TMEM_LOAD_32dp32b32xENSA_13SM90_TMA_LOADENS17_IS1J_S1B_NSW_INSB_IJS1C_SK_EEENSB_IJSK_SE_EEEEEEENSA_39AutoVectorizingCopyWithAssumedAlignmentILi128EEENSA_14SM90_TMA_STOREES2G_S2I_S2I_EEEvvEEEEvNT_6ParamsE:
        .type           _ZN7cutlass13device_kernelINS_4conv6kernel13ConvUniversalINS1_16ConvProblemShapeILNS1_8OperatorE2ELi2EEENS1_10collective14CollectiveConvINS1_47MainloopSm100TmaUmmaWarpSpecializedImplicitGemmILS5_2ELi20ELi2ELi1ELi2EN4cute5tupleIJNSA_1CILi2EEENSC_ILi1EEESE_EEEEENSB_IJNSC_ILi256EEENSB_IJNSC_ILi64EEEEEENSB_IJNSC_ILi32EEEEEEEEENS_6half_tESN_NSA_8TiledMMAINSA_8MMA_AtomIJNSA_26SM100_MMA_F16BF16_2x1SM_SSISN_SN_fLi256ELi64ELNSA_4UMMA5MajorE1ELSS_1ELNSR_7ScaleInE0ELST_0EEEEEENSA_6LayoutINSB_IJSE_SE_SE_EEENSB_IJNSC_ILi0EEESY_SY_EEEEENSB_IJNSA_10UnderscoreES11_S11_EEEEENS7_6detail27Sm100ImplicitGemmTileTraitsINSA_18SM100_TMA_2SM_LOADENSA_14ComposedLayoutINSA_7SwizzleILi3ELi4ELi3EEENSA_18smem_ptr_flag_bitsILi16EEENSW_INSB_IJSI_NSC_ILi8EEEEEENSB_IJSE_SI_EEEEEEEvEENS15_INSA_25SM100_TMA_2SM_LOAD_IM2COLENS17_INS18_ILi2ELi4ELi3EEES1B_NSW_INSB_IJSK_S1C_EEENSB_IJSE_SK_EEEEEEEvEEEENS_8epilogue10collective18CollectiveEpilogueINS1Q_23Sm100TmaWarpSpecializedILi3ELi2ELi32ELb1ELb0EEEJNSB_IJNSC_ILi128EEESJ_SL_EEENSB_IJNSW_IS1V_SE_EENSW_ISK_SE_EEEEESN_NSB_IJlNSB_IJSE_llEEESY_EEESN_S21_NS1Q_6fusion15FusionCallbacksIS1U_NS22_17LinearCombinationISN_fSN_fLNS_15FloatRoundStyleE2EEES1W_S1Z_JEEENSA_5SM1004TMEM4LOAD26SM100_TMEM_LOAD_32dp32b32xENSA_13SM90_TMA_LOADENS17_IS1J_S1B_NSW_INSB_IJS1C_SK_EEENSB_IJSK_SE_EEEEEEENSA_39AutoVectorizingCopyWithAssumedAlignmentILi128EEENSA_14SM90_TMA_STOREES2G_S2I_S2I_EEEvvEEEEvNT_6ParamsE,@function
        .size           _ZN7cutlass13device_kernelINS_4conv6kernel13ConvUniversalINS1_16ConvProblemShapeILNS1_8OperatorE2ELi2EEENS1_10collective14CollectiveConvINS1_47MainloopSm100TmaUmmaWarpSpecializedImplicitGemmILS5_2ELi20ELi2ELi1ELi2EN4cute5tupleIJNSA_1CILi2EEENSC_ILi1EEESE_EEEEENSB_IJNSC_ILi256EEENSB_IJNSC_ILi64EEEEEENSB_IJNSC_ILi32EEEEEEEEENS_6half_tESN_NSA_8TiledMMAINSA_8MMA_AtomIJNSA_26SM100_MMA_F16BF16_2x1SM_SSISN_SN_fLi256ELi64ELNSA_4UMMA5MajorE1ELSS_1ELNSR_7ScaleInE0ELST_0EEEEEENSA_6LayoutINSB_IJSE_SE_SE_EEENSB_IJNSC_ILi0EEESY_SY_EEEEENSB_IJNSA_10UnderscoreES11_S11_EEEEENS7_6detail27Sm100ImplicitGemmTileTraitsINSA_18SM100_TMA_2SM_LOADENSA_14ComposedLayoutINSA_7SwizzleILi3ELi4ELi3EEENSA_18smem_ptr_flag_bitsILi16EEENSW_INSB_IJSI_NSC_ILi8EEEEEENSB_IJSE_SI_EEEEEEEvEENS15_INSA_25SM100_TMA_2SM_LOAD_IM2COLENS17_INS18_ILi2ELi4ELi3EEES1B_NSW_INSB_IJSK_S1C_EEENSB_IJSE_SK_EEEEEEEvEEEENS_8epilogue10collective18CollectiveEpilogueINS1Q_23Sm100TmaWarpSpecializedILi3ELi2ELi32ELb1ELb0EEEJNSB_IJNSC_ILi128EEESJ_SL_EEENSB_IJNSW_IS1V_SE_EENSW_ISK_SE_EEEEESN_NSB_IJlNSB_IJSE_llEEESY_EEESN_S21_NS1Q_6fusion15FusionCallbacksIS1U_NS22_17LinearCombinationISN_fSN_fLNS_15FloatRoundStyleE2EEES1W_S1Z_JEEENSA_5SM1004TMEM4LOAD26SM100_TMEM_LOAD_32dp32b32xENSA_13SM90_TMA_LOADENS17_IS1J_S1B_NSW_INSB_IJS1C_SK_EEENSB_IJSK_SE_EEEEEEENSA_39AutoVectorizingCopyWithAssumedAlignmentILi128EEENSA_14SM90_TMA_STOREES2G_S2I_S2I_EEEvvEEEEvNT_6ParamsE,(.L_x_214 - _ZN7cutlass13device_kernelINS_4conv6kernel13ConvUniversalINS1_16ConvProblemShapeILNS1_8OperatorE2ELi2EEENS1_10collective14CollectiveConvINS1_47MainloopSm100TmaUmmaWarpSpecializedImplicitGemmILS5_2ELi20ELi2ELi1ELi2EN4cute5tupleIJNSA_1CILi2EEENSC_ILi1EEESE_EEEEENSB_IJNSC_ILi256EEENSB_IJNSC_ILi64EEEEEENSB_IJNSC_ILi32EEEEEEEEENS_6half_tESN_NSA_8TiledMMAINSA_8MMA_AtomIJNSA_26SM100_MMA_F16BF16_2x1SM_SSISN_SN_fLi256ELi64ELNSA_4UMMA5MajorE1ELSS_1ELNSR_7ScaleInE0ELST_0EEEEEENSA_6LayoutINSB_IJSE_SE_SE_EEENSB_IJNSC_ILi0EEESY_SY_EEEEENSB_IJNSA_10UnderscoreES11_S11_EEEEENS7_6detail27Sm100ImplicitGemmTileTraitsINSA_18SM100_TMA_2SM_LOADENSA_14ComposedLayoutINSA_7SwizzleILi3ELi4ELi3EEENSA_18smem_ptr_flag_bitsILi16EEENSW_INSB_IJSI_NSC_ILi8EEEEEENSB_IJSE_SI_EEEEEEEvEENS15_INSA_25SM100_TMA_2SM_LOAD_IM2COLENS17_INS18_ILi2ELi4ELi3EEES1B_NSW_INSB_IJSK_S1C_EEENSB_IJSE_SK_EEEEEEEvEEEENS_8epilogue10collective18CollectiveEpilogueINS1Q_23Sm100TmaWarpSpecializedILi3ELi2ELi32ELb1ELb0EEEJNSB_IJNSC_ILi128EEESJ_SL_EEENSB_IJNSW_IS1V_SE_EENSW_ISK_SE_EEEEESN_NSB_IJlNSB_IJSE_llEEESY_EEESN_S21_NS1Q_6fusion15FusionCallbacksIS1U_NS22_17LinearCombinationISN_fSN_fLNS_15FloatRoundStyleE2EEES1W_S1Z_JEEENSA_5SM1004TMEM4LOAD26SM100_TMEM_LOAD_32dp32b32xENSA_13SM90_TMA_LOADENS17_IS1J_S1B_NSW_INSB_IJS1C_SK_EEENSB_IJSK_SE_EEEEEEENSA_39AutoVectorizingCopyWithAssumedAlignmentILi128EEENSA_14SM90_TMA_STOREES2G_S2I_S2I_EEEvvEEEEvNT_6ParamsE)
        .other          _ZN7cutlass13device_kernelINS_4conv6kernel13ConvUniversalINS1_16ConvProblemShapeILNS1_8OperatorE2ELi2EEENS1_10collective14CollectiveConvINS1_47MainloopSm100TmaUmmaWarpSpecializedImplicitGemmILS5_2ELi20ELi2ELi1ELi2EN4cute5tupleIJNSA_1CILi2EEENSC_ILi1EEESE_EEEEENSB_IJNSC_ILi256EEENSB_IJNSC_ILi64EEEEEENSB_IJNSC_ILi32EEEEEEEEENS_6half_tESN_NSA_8TiledMMAINSA_8MMA_AtomIJNSA_26SM100_MMA_F16BF16_2x1SM_SSISN_SN_fLi256ELi64ELNSA_4UMMA5MajorE1ELSS_1ELNSR_7ScaleInE0ELST_0EEEEEENSA_6LayoutINSB_IJSE_SE_SE_EEENSB_IJNSC_ILi0EEESY_SY_EEEEENSB_IJNSA_10UnderscoreES11_S11_EEEEENS7_6detail27Sm100ImplicitGemmTileTraitsINSA_18SM100_TMA_2SM_LOADENSA_14ComposedLayoutINSA_7SwizzleILi3ELi4ELi3EEENSA_18smem_ptr_flag_bitsILi16EEENSW_INSB_IJSI_NSC_ILi8EEEEEENSB_IJSE_SI_EEEEEEEvEENS15_INSA_25SM100_TMA_2SM_LOAD_IM2COLENS17_INS18_ILi2ELi4ELi3EEES1B_NSW_INSB_IJSK_S1C_EEENSB_IJSE_SK_EEEEEEEvEEEENS_8epilogue10collective18CollectiveEpilogueINS1Q_23Sm100TmaWarpSpecializedILi3ELi2ELi32ELb1ELb0EEEJNSB_IJNSC_ILi128EEESJ_SL_EEENSB_IJNSW_IS1V_SE_EENSW_ISK_SE_EEEEESN_NSB_IJlNSB_IJSE_llEEESY_EEESN_S21_NS1Q_6fusion15FusionCallbacksIS1U_NS22_17LinearCombinationISN_fSN_fLNS_15FloatRoundStyleE2EEES1W_S1Z_JEEENSA_5SM1004TMEM4LOAD26SM100_TMEM_LOAD_32dp32b32xENSA_13SM90_TMA_LOADENS17_IS1J_S1B_NSW_INSB_IJS1C_SK_EEENSB_IJSK_SE_EEEEEEENSA_39AutoVectorizingCopyWithAssumedAlignmentILi128EEENSA_14SM90_TMA_STOREES2G_S2I_S2I_EEEvvEEEEvNT_6ParamsE,@"STO_CUDA_ENTRY STV_DEFAULT"
_ZN7cutlass13device_kernelINS_4conv6kernel13ConvUniversalINS1_16ConvProblemShapeILNS1_8OperatorE2ELi2EEENS1_10collective14CollectiveConvINS1_47MainloopSm100TmaUmmaWarpSpecializedImplicitGemmILS5_2ELi20ELi2ELi1ELi2EN4cute5tupleIJNSA_1CILi2EEENSC_ILi1EEESE_EEEEENSB_IJNSC_ILi256EEENSB_IJNSC_ILi64EEEEEENSB_IJNSC_ILi32EEEEEEEEENS_6half_tESN_NSA_8TiledMMAINSA_8MMA_AtomIJNSA_26SM100_MMA_F16BF16_2x1SM_SSISN_SN_fLi256ELi64ELNSA_4UMMA5MajorE1ELSS_1ELNSR_7ScaleInE0ELST_0EEEEEENSA_6LayoutINSB_IJSE_SE_SE_EEENSB_IJNSC_ILi0EEESY_SY_EEEEENSB_IJNSA_10UnderscoreES11_S11_EEEEENS7_6detail27Sm100ImplicitGemmTileTraitsINSA_18SM100_TMA_2SM_LOADENSA_14ComposedLayoutINSA_7SwizzleILi3ELi4ELi3EEENSA_18smem_ptr_flag_bitsILi16EEENSW_INSB_IJSI_NSC_ILi8EEEEEENSB_IJSE_SI_EEEEEEEvEENS15_INSA_25SM100_TMA_2SM_LOAD_IM2COLENS17_INS18_ILi2ELi4ELi3EEES1B_NSW_INSB_IJSK_S1C_EEENSB_IJSE_SK_EEEEEEEvEEEENS_8epilogue10collective18CollectiveEpilogueINS1Q_23Sm100TmaWarpSpecializedILi3ELi2ELi32ELb1ELb0EEEJNSB_IJNSC_ILi128EEESJ_SL_EEENSB_IJNSW_IS1V_SE_EENSW_ISK_SE_EEEEESN_NSB_IJlNSB_IJSE_llEEESY_EEESN_S21_NS1Q_6fusion15FusionCallbacksIS1U_NS22_17LinearCombinationISN_fSN_fLNS_15FloatRoundStyleE2EEES1W_S1Z_JEEENSA_5SM1004TMEM4LOAD26SM100_TMEM_LOAD_32dp32b32xENSA_13SM90_TMA_LOADENS17_IS1J_S1B_NSW_INSB_IJS1C_SK_EEENSB_IJSK_SE_EEEEEEENSA_39AutoVectorizingCopyWithAssumedAlignmentILi128EEENSA_14SM90_TMA_STOREES2G_S2I_S2I_EEEvvEEEEvNT_6ParamsE:
[----:B------:R-:W1:Y:S01]  /*0000*/  LDC R1, c[0x0][0x37c] ;  /* 0x0000df00ff017b82 */ /* 0x000e620000000800 */
[----:B------:R-:W2:Y:S01]  /*0010*/  S2R R98, SR_TID.X ;  /* 0x0000000000627919 */ /* 0x000ea20000002100 */
[----:B------:R-:W3:Y:S06]  /*0020*/  LDCU.64 UR8, c[0x0][0x890] ;  /* 0x00011200ff0877ac */ /* 0x000eec0008000a00 */
[----:B------:R-:W4:Y:S01]  /*0030*/  S2UR UR4, SR_CgaCtaId ;  /* 0x00000000000479c3 */ /* 0x000f220000008800 */
[----:B-1----:R-:W-:Y:S01]  /*0040*/  VIADD R1, R1, 0xfffffff8 ;  /* 0xfffffff801017836 */ /* 0x002fe20000000000 */
[----:B------:R-:W-:-:S02]  /*0050*/  PRMT R91, RZ, 0x7610, R91 ;  /* 0x00007610ff5b7816 */ /* 0x000fc4000000005b */
[----:B------:R-:W-:Y:S02]  /*0060*/  ELECT P1, URZ, PT ;  /* 0x0000000000ff782f */ /* 0x000fe40003820000 */
[----:B------:R-:W-:Y:S01]  /*0070*/  R2UR UR48, R1 ;  /* 0x00000000013072ca */ /* 0x000fe200000e0000 */
[----:B---3--:R-:W-:-:S04]  /*0080*/  UISETP.NE.U32.AND UP0, UPT, UR8, URZ, UPT ;  /* 0x000000ff0800728c */ /* 0x008fc8000bf05070 */
[----:B------:R-:W-:Y:S02]  /*0090*/  UISETP.NE.AND.EX UP0, UPT, UR9, URZ, UPT, UP0 ;  /* 0x000000ff0900728c */ /* 0x000fe4000bf05300 */
[----:B----4-:R-:W-:Y:S02]  /*00a0*/  ULOP3.LUT UR33, UR4, 0x1, URZ, 0xc0, !UPT ;  /* 0x0000000104217892 */ /* 0x010fe4000f8ec0ff */
[----:B------:R-:W-:Y:S01]  /*00b0*/  ULOP3.LUT UR32, UR4, 0x1, URZ, 0x3c, !UPT ;  /* 0x0000000104207892 */ /* 0x000fe2000f8e3cff */
[----:B--2---:R-:W-:-:S05]  /*00c0*/  SHF.R.U32.HI R92, RZ, 0x5, R98 ;  /* 0x00000005ff5c7819 */ /* 0x004fca0000011662 */
[----:B------:R-:W1:Y:S02]  /*00d0*/  SHFL.IDX PT, R0, R92, RZ, 0x1f ;  /* 0x00001fff5c007589 */ /* 0x000e6400000e0000 */
[----:B-1----:R-:W-:Y:S01]  /*00e0*/  R2UR UR18, R0 ;  /* 0x00000000001272ca */ /* 0x002fe200000e0000 */
[----:B------:R-:W-:-:S14]  /*00f0*/  BRA.U UP0, `(.L_x_0) ;  /* 0x0000000100307547 */ /* 0x000fdc000b800000 */
[----:B------:R-:W1:Y:S02]  /*0100*/  LDCU.64 UR4, c[0x0][0x888] ;  /* 0x00011100ff0477ac */ /* 0x000e640008000a00 */
[----:B-1----:R-:W-:-:S04]  /*0110*/  UISETP.NE.U32.AND UP0, UPT, UR4, URZ, UPT ;  /* 0x000000ff0400728c */ /* 0x002fc8000bf05070 */
[----:B------:R-:W-:-:S09]  /*0120*/  UISETP.NE.AND.EX UP0, UPT, UR5, URZ, UPT, UP0 ;  /* 0x000000ff0500728c */ /* 0x000fd2000bf05300 */
[----:B------:R-:W-:Y:S05]  /*0130*/  BRA.U !UP0, `(.L_x_1) ;  /* 0x0000000108147547 */ /* 0x000fea000b800000 */
[----:B------:R-:W1:Y:S01]  /*0140*/  LDC.64 R2, c[0x0][0x888] ;  /* 0x00022200ff027b82 */ /* 0x000e620000000a00 */
[----:B------:R-:W1:Y:S02]  /*0150*/  LDCU.64 UR4, c[0x0][0x358] ;  /* 0x00006b00ff0477ac */ /* 0x000e640008000a00 */
[----:B-1----:R1:W5:Y:S01]  /*0160*/  LDG.E R41, desc[UR4][R2.64] ;  /* 0x0000000402297981 */ /* 0x002362000c1e1900 */
[----:B------:R-:W-:Y:S01]  /*0170*/  HFMA2 R91, -RZ, RZ, 0, 5.9604644775390625e-08 ;  /* 0x00000001ff5b7431 */ /* 0x000fe200000001ff */
[----:B------:R-:W-:Y:S05]  /*0180*/  BRA `(.L_x_0) ;  /* 0x00000000000c7947 */ /* 0x000fea0003800000 */
.L_x_1:
[----:B------:R-:W1:Y:S01]  /*0190*/  LDCU UR4, c[0x0][0x880] ;  /* 0x00011000ff0477ac */ /* 0x000e620008000800 */
[----:B------:R-:W-:Y:S01]  /*01a0*/  HFMA2 R91, -RZ, RZ, 0, 5.9604644775390625e-08 ;  /* 0x00000001ff5b7431 */ /* 0x000fe200000001ff */
[----:B-1----:R-:W-:-:S07]  /*01b0*/  MOV R41, UR4 ;  /* 0x0000000400297c02 */ /* 0x002fce0008000f00 */
.L_x_0:
[----:B------:R-:W2:Y:S02]  /*01c0*/  LDCU.64 UR4, c[0x0][0x8b0] ;  /* 0x00011600ff0477ac */ /* 0x000ea40008000a00 */
[----:B--2---:R-:W-:-:S04]  /*01d0*/  UISETP.NE.U32.AND UP0, UPT, UR4, URZ, UPT ;  /* 0x000000ff0400728c */ /* 0x004fc8000bf05070 */
[----:B------:R-:W-:-:S09]  /*01e0*/  UISETP.NE.AND.EX UP0, UPT, UR5, URZ, UPT, UP0 ;  /* 0x000000ff0500728c */ /* 0x000fd2000bf05300 */
[----:B------:R-:W-:Y:S05]  /*01f0*/  BRA.U UP0, `(.L_x_2) ;  /* 0x0000000100287547 */ /* 0x000fea000b800000 */
[----:B------:R-:W2:Y:S02]  /*0200*/  LDCU.64 UR4, c[0x0][0x8a8] ;  /* 0x00011500ff0477ac */ /* 0x000ea40008000a00 */
[----:B--2---:R-:W-:-:S04]  /*0210*/  UISETP.NE.U32.AND UP0, UPT, UR4, URZ, UPT ;  /* 0x000000ff0400728c */ /* 0x004fc8000bf05070 */
[----:B------:R-:W-:-:S09]  /*0220*/  UISETP.NE.AND.EX UP0, UPT, UR5, URZ, UPT, UP0 ;  /* 0x000000ff0500728c */ /* 0x000fd2000bf05300 */
[----:B------:R-:W-:Y:S05]  /*0230*/  BRA.U !UP0, `(.L_x_3) ;  /* 0x0000000108107547 */ /* 0x000fea000b800000 */
[----:B------:R-:W2:Y:S01]  /*0240*/  LDC.64 R38, c[0x0][0x8a8] ;  /* 0x00022a00ff267b82 */ /* 0x000ea20000000a00 */
[----:B------:R-:W2:Y:S02]  /*0250*/  LDCU.64 UR4, c[0x0][0x358] ;  /* 0x00006b00ff0477ac */ /* 0x000ea40008000a00 */
[----:B--2---:R2:W5:Y:S01]  /*0260*/  LDG.E R38, desc[UR4][R38.64] ;  /* 0x0000000426267981 */ /* 0x004562000c1e1900 */
[----:B------:R-:W-:Y:S05]  /*0270*/  BRA `(.L_x_2) ;  /* 0x0000000000087947 */ /* 0x000fea0003800000 */
.L_x_3:
[----:B------:R-:W2:Y:S02]  /*0280*/  LDCU UR4, c[0x0][0x8a0] ;  /* 0x00011400ff0477ac */ /* 0x000ea40008000800 */
[----:B--2---:R-:W-:Y:S02]  /*0290*/  MOV R38, UR4 ;  /* 0x0000000400267c02 */ /* 0x004fe40008000f00 */
.L_x_2:
[----:B------:R-:W-:Y:S01]  /*02a0*/  IMAD.U32 R0, RZ, RZ, UR18 ;  /* 0x00000012ff007e24 */ /* 0x000fe2000f8e00ff */
[----:B------:R-:W-:Y:S04]  /*02b0*/  BSSY.RECONVERGENT B0, `(.L_x_4) ;  /* 0x000000c000007945 */ /* 0x000fe80003800200 */
[C---:B------:R-:W-:Y:S02]  /*02c0*/  ISETP.NE.OR P2, PT, R0.reuse, 0x1, !P1 ;  /* 0x000000010000780c */ /* 0x040fe40004f45670 */
[----:B------:R-:W-:-:S11]  /*02d0*/  ISETP.NE.OR P0, PT, R0, 0x3, !P1 ;  /* 0x000000030000780c */ /* 0x000fd60004f05670 */
[----:B------:R-:W-:Y:S05]  /*02e0*/  @P2 BRA `(.L_x_5) ;  /* 0x0000000000202947 */ /* 0x000fea0003800000 */
[----:B------:R-:W3:Y:S02]  /*02f0*/  LDCU.64 UR4, c[0x0][0x348] ;  /* 0x00006900ff0477ac */ /* 0x000ee40008000a00 */
[----:B---3--:R-:W-:Y:S02]  /*0300*/  UIADD3 UR6, UP1, UPT, UR4, 0x80, URZ ;  /* 0x0000008004067890 */ /* 0x008fe4000ff3e0ff */
[----:B------:R-:W-:Y:S02]  /*0310*/  UIADD3 UR4, UP0, UPT, UR4, 0x180, URZ ;  /* 0x0000018004047890 */ /* 0x000fe4000ff1e0ff */
[----:B------:R-:W-:Y:S02]  /*0320*/  UIADD3.X UR7, UPT, UPT, URZ, UR5, URZ, UP1, !UPT ;  /* 0x00000005ff077290 */ /* 0x000fe40008ffe4ff */
[----:B------:R-:W-:-:S07]  /*0330*/  UIADD3.X UR5, UPT, UPT, URZ, UR5, URZ, UP0, !UPT ;  /* 0x00000005ff057290 */ /* 0x000fce00087fe4ff */
[----:B------:R3:W-:Y:S02]  /*0340*/  UTMACCTL.PF [UR6] ;  /* 0x00000000060079b9 */ /* 0x0007e40008040000 */
[----:B------:R3:W-:Y:S02]  /*0350*/  UTMACCTL.PF [UR4] ;  /* 0x00000000040079b9 */ /* 0x0007e40008040000 */
[----:B---3--:R-:W-:Y:S01]  /*0360*/  NOP ;  /* 0x0000000000007918 */ /* 0x008fe20000000000 */
.L_x_5:
[----:B------:R-:W-:Y:S05]  /*0370*/  BSYNC.RECONVERGENT B0 ;  /* 0x0000000000007941 */ /* 0x000fea0003800200 */
.L_x_4:
[----:B------:R-:W-:Y:S04]  /*0380*/  BSSY.RECONVERGENT B0, `(.L_x_6) ;  /* 0x000000a000007945 */ /* 0x000fe80003800200 */
        /* <DEDUP_REMOVED lines=9> */
.L_x_7:
[----:B------:R-:W-:Y:S05]  /*0420*/  BSYNC.RECONVERGENT B0 ;  /* 0x0000000000007941 */ /* 0x000fea0003800200 */
.L_x_6:
[----:B------:R-:W3:Y:S01]  /*0430*/  LDCU.64 UR4, c[0x0][0x888] ;  /* 0x00011100ff0477ac */ /* 0x000ee20008000a00 */
[----:B------:R-:W-:Y:S02]  /*0440*/  UISETP.EQ.U32.AND UP2, UPT, UR8, URZ, UPT ;  /* 0x000000ff0800728c */ /* 0x000fe4000bf42070 */
[----:B------:R-:W-:Y:S02]  /*0450*/  UPLOP3.LUT UP3, UPT, UPT, UPT, UPT, 0x80, 0x8 ;  /* 0x000000000008789c */ /* 0x000fe40003f6f070 */
[----:B---3--:R-:W-:-:S04]  /*0460*/  UISETP.NE.U32.AND UP0, UPT, UR4, URZ, UPT ;  /* 0x000000ff0400728c */ /* 0x008fc8000bf05070 */
[----:B------:R-:W-:-:S04]  /*0470*/  UISETP.NE.AND.EX UP1, UPT, UR5, URZ, UPT, UP0 ;  /* 0x000000ff0500728c */ /* 0x000fc8000bf25300 */
[----:B------:R-:W-:-:S04]  /*0480*/  UISETP.EQ.OR.EX UP4, UPT, UR9, URZ, !UP1, UP2 ;  /* 0x000000ff0900728c */ /* 0x000fc8000cf82720 */
[----:B------:R-:W-:-:S06]  /*0490*/  UP2UR UR4, UPR, URZ, 0x10 ;  /* 0x00000010ff047883 */ /* 0x000fcc0008000000 */
[----:B------:R-:W-:Y:S01]  /*04a0*/  MOV R97, UR4 ;  /* 0x0000000400617c02 */ /* 0x000fe20008000f00 */
[----:B------:R-:W-:Y:S06]  /*04b0*/  BRA.U !UP4, `(.L_x_8) ;  /* 0x000000010c207547 */ /* 0x000fec000b800000 */
[----:B------:R-:W-:Y:S01]  /*04c0*/  UISETP.NE.U32.AND UP2, UPT, UR8, URZ, UPT ;  /* 0x000000ff0800728c */ /* 0x000fe2000bf45070 */
[----:B-----5:R-:W-:Y:S01]  /*04d0*/  FSETP.NEU.AND P0, PT, R41, RZ, PT ;  /* 0x000000ff2900720b */ /* 0x020fe20003f0d000 */
[----:B------:R-:W-:Y:S02]  /*04e0*/  USEL UR4, URZ, 0xffffffff, UP1 ;  /* 0xffffffffff047887 */ /* 0x000fe40008800000 */
[----:B------:R-:W-:-:S10]  /*04f0*/  UISETP.NE.AND.EX UP2, UPT, UR9, URZ, UPT, UP2 ;  /* 0x000000ff0900728c */ /* 0x000fd4000bf45320 */
[----:B------:R-:W-:Y:S01]  /*0500*/  VOTEU.ANY UP0, P0 ;  /* 0x0000000000ff7886 */ /* 0x000fe20000000100 */
[----:B------:R-:W-:-:S04]  /*0510*/  @!UP2 USEL UR4, URZ, 0xffffffff, UP0 ;  /* 0xffffffffff04a887 */ /* 0x000fc80008000000 */
[----:B------:R-:W-:-:S04]  /*0520*/  ULOP3.LUT UR4, UR4, 0x1, URZ, 0xc0, !UPT ;  /* 0x0000000104047892 */ /* 0x000fc8000f8ec0ff */
[----:B------:R-:W-:-:S11]  /*0530*/  UISETP.NE.U32.AND UP3, UPT, UR4, 0x1, UPT ;  /* 0x000000010400788c */ /* 0x000fd6000bf65070 */
.L_x_8:
[----:B------:R-:W3:Y:S01]  /*0540*/  SHFL.IDX PT, R0, R92, RZ, 0x1f ;  /* 0x00001fff5c007589 */ /* 0x000ee200000e0000 */
[----:B------:R-:W-:Y:S02]  /*0550*/  UISETP.NE.AND UP5, UPT, UR18, 0x2, UPT ;  /* 0x000000021200788c */ /* 0x000fe4000bfa5270 */
[----:B------:R-:W-:Y:S02]  /*0560*/  UISETP.NE.AND UP0, UPT, UR18, 0x2, UPT ;  /* 0x000000021200788c */ /* 0x000fe4000bf05270 */
[----:B------:R-:W-:Y:S02]  /*0570*/  UISETP.NE.OR UP2, UPT, UR33, URZ, UP5 ;  /* 0x000000ff2100728c */ /* 0x000fe4000af45670 */
[----:B------:R-:W-:-:S04]  /*0580*/  USEL UR46, URZ, 0x1, UP0 ;  /* 0x00000001ff2e7887 */ /* 0x000fc80008000000 */
[----:B------:R-:W-:Y:S02]  /*0590*/  PLOP3.LUT P3, PT, P1, PT, UP2, 0xae, 0xea ;  /* 0x0000000000ea781c */ /* 0x000fe40000f6f52e */
[----:B---3--:R-:W-:-:S13]  /*05a0*/  ISETP.NE.AND P0, PT, R0, RZ, PT ;  /* 0x000000ff0000720c */ /* 0x008fda0003f05270 */
[----:B------:R-:W-:Y:S05]  /*05b0*/  @P0 BRA `(.L_x_9) ;  /* 0x0000000000d40947 */ /* 0x000fea0003800000 */
[----:B------:R-:W-:Y:S01]  /*05c0*/  ELECT P0, URZ, PT ;  /* 0x0000000000ff782f */ /* 0x000fe20003800000 */
[----:B------:R-:W-:-:S12]  /*05d0*/  BSSY.RECONVERGENT B0, `(.L_x_9) ;  /* 0x0000033000007945 */ /* 0x000fd80003800200 */
[----:B------:R-:W-:Y:S05]  /*05e0*/  @!P0 BRA `(.L_x_10) ;  /* 0x0000000000c48947 */ /* 0x000fea0003800000 */
[----:B------:R-:W3:Y:S01]  /*05f0*/  S2UR UR5, SR_CgaCtaId ;  /* 0x00000000000579c3 */ /* 0x000ee20000008800 */
[----:B------:R-:W-:Y:S01]  /*0600*/  UMOV UR4, 0x400 ;  /* 0x0000040000047882 */ /* 0x000fe20000000000 */
[----:B------:R-:W-:Y:S02]  /*0610*/  UMOV UR6, 0x1 ;  /* 0x0000000100067882 */ /* 0x000fe40000000000 */
[----:B------:R-:W-:-:S04]  /*0620*/  UIADD3 UR6, UPT, UPT, -UR6, 0x100000, URZ ;  /* 0x0010000006067890 */ /* 0x000fc8000fffe1ff */
[----:B------:R-:W-:Y:S02]  /*0630*/  USHF.L.U32 UR7, UR6, 0xb, URZ ;  /* 0x0000000b06077899 */ /* 0x000fe400080006ff */
[----:B------:R-:W-:Y:S02]  /*0640*/  USHF.L.U32 UR6, UR6, 0x1, URZ ;  /* 0x0000000106067899 */ /* 0x000fe400080006ff */
[----:B---3--:R-:W-:Y:S01]  /*0650*/  ULEA UR4, UR5, UR4, 0x18 ;  /* 0x0000000405047291 */ /* 0x008fe2000f8ec0ff */
[----:B------:R-:W3:Y:S11]  /*0660*/  FENCE.VIEW.ASYNC.S ;  /* 0x00000000000073c6 */ /* 0x000ef60000000000 */
[----:B---3--:R3:W4:Y:S01]  /*0670*/  SYNCS.EXCH.64 URZ, [UR4], UR6 ;  /* 0x0000000604ff75b2 */ /* 0x0087220008000100 */
[----:B------:R3:W1:Y:S01]  /*0680*/  SYNCS.EXCH.64 URZ, [UR4+0xa0], UR6 ;  /* 0x0000a00604ff75b2 */ /* 0x0006620008000100 */
        /* <DEDUP_REMOVED lines=37> */
[----:B------:R3:W1:Y:S02]  /*08e0*/  SYNCS.EXCH.64 URZ, [UR4+0x138], UR6 ;  /* 0x0001380604ff75b2 */ /* 0x0006640008000100 */
[----:B---34-:R-:W-:Y:S01]  /*08f0*/  NOP ;  /* 0x0000000000007918 */ /* 0x018fe20000000000 */
.L_x_10:
[----:B------:R-:W-:Y:S05]  /*0900*/  BSYNC.RECONVERGENT B0 ;  /* 0x0000000000007941 */ /* 0x000fea0003800200 */
.L_x_9:
[----:B------:R-:W3:Y:S01]  /*0910*/  SHFL.IDX PT, R0, R92, RZ, 0x1f ;  /* 0x00001fff5c007589 */ /* 0x000ee200000e0000 */
[----:B------:R-:W-:Y:S01]  /*0920*/  NOP ;  /* 0x0000000000007918 */ /* 0x000fe20000000000 */
[----:B---3--:R-:W-:-:S13]  /*0930*/  ISETP.NE.AND P0, PT, R0, 0x1, PT ;  /* 0x000000010000780c */ /* 0x008fda0003f05270 */
[----:B------:R-:W-:Y:S05]  /*0940*/  @P0 BRA `(.L_x_11) ;  /* 0x0000000000500947 */ /* 0x000fea0003800000 */
[----:B------:R-:W3:Y:S01]  /*0950*/  S2UR UR5, SR_CgaCtaId ;  /* 0x00000000000579c3 */ /* 0x000ee20000008800 */
[----:B------:R-:W-:Y:S01]  /*0960*/  UMOV UR4, 0x400 ;  /* 0x0000040000047882 */ /* 0x000fe20000000000 */
[----:B------:R-:W-:Y:S01]  /*0970*/  UMOV UR8, 0x20 ;  /* 0x0000002000087882 */ /* 0x000fe20000000000 */
[----:B------:R-:W-:Y:S01]  /*0980*/  UMOV UR6, 0x80 ;  /* 0x0000008000067882 */ /* 0x000fe20000000000 */
[----:B------:R-:W-:-:S04]  /*0990*/  UIADD3 UR8, UPT, UPT, -UR8, 0x100000, URZ ;  /* 0x0010000008087890 */ /* 0x000fc8000fffe1ff */
[----:B------:R-:W-:Y:S02]  /*09a0*/  USHF.L.U32 UR9, UR8, 0xb, URZ ;  /* 0x0000000b08097899 */ /* 0x000fe400080006ff */
[----:B------:R-:W-:Y:S02]  /*09b0*/  USHF.L.U32 UR8, UR8, 0x1, URZ ;  /* 0x0000000108087899 */ /* 0x000fe400080006ff */
[----:B------:R-:W-:-:S04]  /*09c0*/  UIADD3 UR6, UPT, UPT, -UR6, 0x100000, URZ ;  /* 0x0010000006067890 */ /* 0x000fc8000fffe1ff */
[----:B------:R-:W-:Y:S02]  /*09d0*/  USHF.L.U32 UR7, UR6, 0xb, URZ ;  /* 0x0000000b06077899 */ /* 0x000fe400080006ff */
[----:B------:R-:W-:Y:S01]  /*09e0*/  USHF.L.U32 UR6, UR6, 0x1, URZ ;  /* 0x0000000106067899 */ /* 0x000fe200080006ff */
[----:B------:R-:W-:Y:S01]  /*09f0*/  ELECT P0, URZ, PT ;  /* 0x0000000000ff782f */ /* 0x000fe20003800000 */
[----:B---3--:R-:W-:Y:S01]  /*0a00*/  ULEA UR4, UR5, UR4, 0x18 ;  /* 0x0000000405047291 */ /* 0x008fe2000f8ec0ff */
[----:B------:R-:W3:Y:S11]  /*0a10*/  FENCE.VIEW.ASYNC.S ;  /* 0x00000000000073c6 */ /* 0x000ef60000000000 */
[----:B---3--:R3:W4:Y:S01]  /*0a20*/  SYNCS.EXCH.64 URZ, [UR4+0x140], UR8 ;  /* 0x0001400804ff75b2 */ /* 0x0087220008000100 */
[----:B------:R3:W1:Y:S01]  /*0a30*/  SYNCS.EXCH.64 URZ, [UR4+0x158], UR6 ;  /* 0x0001580604ff75b2 */ /* 0x0006620008000100 */
[----:B------:R3:W1:Y:S01]  /*0a40*/  SYNCS.EXCH.64 URZ, [UR4+0x148], UR8 ;  /* 0x0001480804ff75b2 */ /* 0x0006620008000100 */
[----:B------:R3:W1:Y:S01]  /*0a50*/  SYNCS.EXCH.64 URZ, [UR4+0x160], UR6 ;  /* 0x0001600604ff75b2 */ /* 0x0006620008000100 */
[----:B------:R3:W1:Y:S01]  /*0a60*/  SYNCS.EXCH.64 URZ, [UR4+0x150], UR8 ;  /* 0x0001500804ff75b2 */ /* 0x0006620008000100 */
[----:B------:R3:W1:Y:S01]  /*0a70*/  SYNCS.EXCH.64 URZ, [UR4+0x168], UR6 ;  /* 0x0001680604ff75b2 */ /* 0x0006620008000100 */
[----:B------:R-:W-:Y:S01]  /*0a80*/  NOP ;  /* 0x0000000000007918 */ /* 0x000fe20000000000 */
.L_x_11:
[----:B------:R-:W2:Y:S01]  /*0a90*/  SHFL.IDX PT, R0, R92, RZ, 0x1f ;  /* 0x00001fff5c007589 */ /* 0x000ea200000e0000 */
[----:B------:R-:W-:Y:S01]  /*0aa0*/  NOP ;  /* 0x0000000000007918 */ /* 0x000fe20000000000 */
[----:B--2---:R-:W-:-:S13]  /*0ab0*/  ISETP.NE.AND P0, PT, R0, 0x3, PT ;  /* 0x000000030000780c */ /* 0x004fda0003f05270 */
[----:B------:R-:W-:Y:S05]  /*0ac0*/  @P0 BRA `(.L_x_12) ;  /* 0x0000000000300947 */ /* 0x000fea0003800000 */
[----:B------:R-:W2:Y:S01]  /*0ad0*/  S2UR UR5, SR_CgaCtaId ;  /* 0x00000000000579c3 */ /* 0x000ea20000008800 */
[----:B---3--:R-:W-:Y:S01]  /*0ae0*/  UMOV UR4, 0x400 ;  /* 0x0000040000047882 */ /* 0x008fe20000000000 */
[----:B------:R-:W-:Y:S01]  /*0af0*/  UMOV UR6, 0x20 ;  /* 0x0000002000067882 */ /* 0x000fe20000000000 */
[----:B------:R-:W-:Y:S01]  /*0b00*/  ELECT P0, URZ, PT ;  /* 0x0000000000ff782f */ /* 0x000fe20003800000 */
[----:B------:R-:W-:-:S04]  /*0b10*/  UIADD3 UR6, UPT, UPT, -UR6, 0x100000, URZ ;  /* 0x0010000006067890 */ /* 0x000fc8000fffe1ff */
[----:B------:R-:W-:Y:S02]  /*0b20*/  USHF.L.U32 UR7, UR6, 0xb, URZ ;  /* 0x0000000b06077899 */ /* 0x000fe400080006ff */
[----:B------:R-:W-:Y:S02]  /*0b30*/  USHF.L.U32 UR6, UR6, 0x1, URZ ;  /* 0x0000000106067899 */ /* 0x000fe400080006ff */
[----:B--2---:R-:W-:Y:S01]  /*0b40*/  ULEA UR4, UR5, UR4, 0x18 ;  /* 0x0000000405047291 */ /* 0x004fe2000f8ec0ff */
[----:B------:R-:W2:Y:S11]  /*0b50*/  FENCE.VIEW.ASYNC.S ;  /* 0x00000000000073c6 */ /* 0x000eb60000000000 */
[----:B--2---:R2:W3:Y:S01]  /*0b60*/  SYNCS.EXCH.64 URZ, [UR4+0x170], UR6 ;  /* 0x0001700604ff75b2 */ /* 0x0044e20008000100 */
[----:B------:R2:W1:Y:S01]  /*0b70*/  SYNCS.EXCH.64 URZ, [UR4+0x178], UR6 ;  /* 0x0001780604ff75b2 */ /* 0x0004620008000100 */
[----:B------:R-:W-:Y:S01]  /*0b80*/  NOP ;  /* 0x0000000000007918 */ /* 0x000fe20000000000 */
.L_x_12:
[----:B------:R-:W4:Y:S01]  /*0b90*/  SHFL.IDX PT, R0, R92, RZ, 0x1f ;  /* 0x00001fff5c007589 */ /* 0x000f2200000e0000 */
[----:B------:R-:W-:Y:S01]  /*0ba0*/  NOP ;  /* 0x0000000000007918 */ /* 0x000fe20000000000 */
[----:B----4-:R-:W-:-:S13]  /*0bb0*/  ISETP.NE.AND P0, PT, R0, 0x4, PT ;  /* 0x000000040000780c */ /* 0x010fda0003f05270 */
[----:B------:R-:W-:Y:S05]  /*0bc0*/  @P0 BRA `(.L_x_13) ;  /* 0x0000000000440947 */ /* 0x000fea0003800000 */
[----:B------:R-:W4:Y:S01]  /*0bd0*/  S2UR UR5, SR_CgaCtaId ;  /* 0x00000000000579c3 */ /* 0x000f220000008800 */
[----:B--23--:R-:W-:Y:S01]  /*0be0*/  UMOV UR4, 0x1e0 ;  /* 0x000001e000047882 */ /* 0x00cfe20000000000 */
[----:B------:R-:W-:Y:S01]  /*0bf0*/  UMOV UR6, 0x400 ;  /* 0x0000040000067882 */ /* 0x000fe20000000000 */
[----:B------:R-:W-:Y:S01]  /*0c00*/  USEL UR4, UR4, 0x1a0, UP3 ;  /* 0x000001a004047887 */ /* 0x000fe20009800000 */
[----:B------:R-:W-:Y:S01]  /*0c10*/  UMOV UR8, 0x1 ;  /* 0x0000000100087882 */ /* 0x000fe20000000000 */
[----:B------:R-:W-:Y:S01]  /*0c20*/  ELECT P0, URZ, PT ;  /* 0x0000000000ff782f */ /* 0x000fe20003800000 */
[----:B------:R-:W-:-:S04]  /*0c30*/  UIADD3 UR8, UPT, UPT, -UR8, 0x100000, URZ ;  /* 0x0010000008087890 */ /* 0x000fc8000fffe1ff */
[----:B------:R-:W-:Y:S02]  /*0c40*/  USHF.L.U32 UR9, UR8, 0xb, URZ ;  /* 0x0000000b08097899 */ /* 0x000fe400080006ff */
[----:B------:R-:W-:Y:S02]  /*0c50*/  USHF.L.U32 UR8, UR8, 0x1, URZ ;  /* 0x0000000108087899 */ /* 0x000fe400080006ff */
[----:B----4-:R-:W-:Y:S02]  /*0c60*/  ULEA UR6, UR5, UR6, 0x18 ;  /* 0x0000000605067291 */ /* 0x010fe4000f8ec0ff */
[----:B------:R-:W-:-:S04]  /*0c70*/  UIADD3 UR4, UPT, UPT, -UR4, 0x100000, URZ ;  /* 0x0010000004047890 */ /* 0x000fc8000fffe1ff */
[----:B------:R-:W-:Y:S02]  /*0c80*/  USHF.L.U32 UR5, UR4, 0xb, URZ ;  /* 0x0000000b04057899 */ /* 0x000fe400080006ff */
[----:B------:R-:W-:Y:S01]  /*0c90*/  USHF.L.U32 UR4, UR4, 0x1, URZ ;  /* 0x0000000104047899 */ /* 0x000fe200080006ff */
[----:B------:R-:W2:Y:S03]  /*0ca0*/  FENCE.VIEW.ASYNC.S ;  /* 0x00000000000073c6 */ /* 0x000ea60000000000 */
[----:B--2---:R4:W2:Y:S08]  /*0cb0*/  SYNCS.EXCH.64 URZ, [UR6+0x180], UR8 ;  /* 0x0001800806ff75b2 */ /* 0x0048b00008000100 */
[----:B------:R4:W3:Y:S02]  /*0cc0*/  SYNCS.EXCH.64 URZ, [UR6+0x188], UR4 ;  /* 0x0001880406ff75b2 */ /* 0x0008e40008000100 */
[----:B----4-:R-:W-:Y:S01]  /*0cd0*/  NOP ;  /* 0x0000000000007918 */ /* 0x010fe20000000000 */
.L_x_13:
[----:B------:R-:W4:Y:S01]  /*0ce0*/  SHFL.IDX PT, R0, R92, RZ, 0x1f ;  /* 0x00001fff5c007589 */ /* 0x000f2200000e0000 */
[----:B------:R-:W-:Y:S01]  /*0cf0*/  ISETP.NE.OR P1, PT, RZ, UR18, !P1 ;  /* 0x00000012ff007c0c */ /* 0x000fe2000cf25670 */
[----:B------:R-:W-:Y:S01]  /*0d00*/  NOP ;  /* 0x0000000000007918 */ /* 0x000fe20000000000 */
[----:B----4-:R-:W-:-:S13]  /*0d10*/  ISETP.NE.AND P0, PT, R0, 0x5, PT ;  /* 0x000000050000780c */ /* 0x010fda0003f05270 */
[----:B------:R-:W-:Y:S05]  /*0d20*/  @P0 BRA `(.L_x_14) ;  /* 0x0000000000480947 */ /* 0x000fea0003800000 */
[----:B------:R-:W4:Y:S01]  /*0d30*/  S2UR UR5, SR_CgaCtaId ;  /* 0x00000000000579c3 */ /* 0x000f220000008800 */
[----:B--23--:R-:W-:Y:S01]  /*0d40*/  UMOV UR4, 0x400 ;  /* 0x0000040000047882 */ /* 0x00cfe20000000000 */
        /* <DEDUP_REMOVED lines=9> */
[----:B----4-:R-:W-:Y:S01]  /*0de0*/  ULEA UR4, UR5, UR4, 0x18 ;  /* 0x0000000405047291 */ /* 0x010fe2000f8ec0ff */
[----:B------:R-:W2:Y:S11]  /*0df0*/  FENCE.VIEW.ASYNC.S ;  /* 0x00000000000073c6 */ /* 0x000eb60000000000 */
[----:B--2---:R4:W2:Y:S01]  /*0e00*/  SYNCS.EXCH.64 URZ, [UR4+0x190], UR6 ;  /* 0x0001900604ff75b2 */ /* 0x0048a20008000100 */
[----:B------:R4:W3:Y:S01]  /*0e10*/  SYNCS.EXCH.64 URZ, [UR4+0x1a0], UR8 ;  /* 0x0001a00804ff75b2 */ /* 0x0008e20008000100 */
[----:B------:R4:W1:Y:S01]  /*0e20*/  SYNCS.EXCH.64 URZ, [UR4+0x198], UR6 ;  /* 0x0001980604ff75b2 */ /* 0x0008620008000100 */
[----:B------:R4:W1:Y:S02]  /*0e30*/  SYNCS.EXCH.64 URZ, [UR4+0x1a8], UR8 ;  /* 0x0001a80804ff75b2 */ /* 0x0008640008000100 */
[----:B----4-:R-:W-:Y:S01]  /*0e40*/  NOP ;  /* 0x0000000000007918 */ /* 0x010fe20000000000 */
.L_x_14:
[----:B--23--:R-:W2:Y:S01]  /*0e50*/  S2UR UR7, SR_CgaCtaId ;  /* 0x00000000000779c3 */ /* 0x00cea20000008800 */
[----:B------:R-:W-:Y:S01]  /*0e60*/  VOTEU.ALL UP0, P1 ;  /* 0x0000000000ff7886 */ /* 0x000fe20000800000 */
[----:B------:R-:W-:Y:S01]  /*0e70*/  UMOV UR4, 0x20 ;  /* 0x0000002000047882 */ /* 0x000fe20000000000 */
[----:B------:R-:W-:Y:S01]  /*0e80*/  NOP ;  /* 0x0000000000007918 */ /* 0x000fe20000000000 */
[----:B-1----:R-:W-:Y:S01]  /*0e90*/  LOP3.LUT R3, R98, 0x1f, RZ, 0xc0, !PT ;  /* 0x0000001f62037812 */ /* 0x002fe200078ec0ff */
[----:B------:R-:W-:Y:S01]  /*0ea0*/  UISETP.NE.AND UP4, UPT, UR18, URZ, UPT ;  /* 0x000000ff1200728c */ /* 0x000fe2000bf85270 */
[----:B------:R-:W-:Y:S01]  /*0eb0*/  @!UP0 UMOV UR6, 0x400 ;  /* 0x0000040000068882 */ /* 0x000fe20000000000 */
[----:B------:R-:W-:-:S04]  /*0ec0*/  @!UP0 UIADD3 UR4, UPT, UPT, -UR4, 0x100000, URZ ;  /* 0x0010000004048890 */ /* 0x000fc8000fffe1ff */
[----:B------:R-:W-:Y:S02]  /*0ed0*/  @!UP0 USHF.L.U32 UR5, UR4, 0xb, URZ ;  /* 0x0000000b04058899 */ /* 0x000fe400080006ff */
[----:B------:R-:W-:Y:S02]  /*0ee0*/  @!UP0 USHF.L.U32 UR4, UR4, 0x1, URZ ;  /* 0x0000000104048899 */ /* 0x000fe400080006ff */
[----:B--2---:R-:W-:Y:S01]  /*0ef0*/  @!UP0 ULEA UR6, UR7, UR6, 0x18 ;  /* 0x0000000607068291 */ /* 0x004fe2000f8ec0ff */
[----:B------:R-:W1:Y:S01]  /*0f00*/  LDCU UR7, c[0x0][0x36c] ;  /* 0x00006d80ff0777ac */ /* 0x000e620008000800 */
[----:B------:R-:W-:Y:S01]  /*0f10*/  VOTEU.ALL UP0, P1 ;  /* 0x0000000000ff7886 */ /* 0x000fe20000800000 */
[----:B------:R-:W2:Y:S09]  /*0f20*/  FENCE.VIEW.ASYNC.S ;  /* 0x00000000000073c6 */ /* 0x000eb20000000000 */
[----:B--2---:R2:W3:Y:S01]  /*0f30*/  @!UP0 SYNCS.EXCH.64 URZ, [UR6+0x1b0], UR4 ;  /* 0x0001b00406ff85b2 */ /* 0x0044e20008000100 */
[----:B-1----:R-:W-:-:S09]  /*0f40*/  UISETP.EQ.U32.AND UP6, UPT, UR7, 0x1, UPT ;  /* 0x000000010700788c */ /* 0x002fd2000bfc2070 */
[----:B--2---:R-:W-:Y:S05]  /*0f50*/  BRA.U !UP6, `(.L_x_15) ;  /* 0x000000010e087547 */ /* 0x004fea000b800000 */
[----:B---3--:R-:W-:Y:S01]  /*0f60*/  UCGABAR_ARV ;  /* 0x00000000000079c7 */ /* 0x008fe20008000000 */
[----:B------:R-:W-:Y:S05]  /*0f70*/  BRA `(.L_x_16) ;  /* 0x0000000000047947 */ /* 0x000fea0003800000 */
.L_x_15:
[----:B---3--:R-:W-:Y:S01]  /*0f80*/  NOP ;  /* 0x0000000000007918 */ /* 0x008fe20000000000 */
.L_x_16:
[----:B------:R-:W1:Y:S01]  /*0f90*/  S2UR UR20, SR_CTAID.X ;  /* 0x00000000001479c3 */ /* 0x000e620000002500 */
[----:B------:R-:W-:-:S05]  /*0fa0*/  CS2R.32 R96, SR_CgaSize ;  /* 0x0000000000607805 */ /* 0x000fca0000008a00 */
[----:B------:R-:W-:-:S05]  /*0fb0*/  IMAD R96, R96, -0xa0, RZ ;  /* 0xffffff6060607824 */ /* 0x000fca00078e02ff */
[----:B------:R-:W-:-:S14]  /*0fc0*/  R2UR UR5, R96 ;  /* 0x00000000600572ca */ /* 0x000fdc00000e0000 */
[----:B------:R-:W2:Y:S01]  /*0fd0*/  LDCU UR5, c[0x0][UR5+0x2b0] ;  /* 0x00005600050577ac */ /* 0x000ea20008000800 */
[----:B------:R-:W-:-:S05]  /*0fe0*/  CS2R.32 R96, SR_CgaSize ;  /* 0x0000000000607805 */ /* 0x000fca0000008a00 */
[----:B------:R-:W-:-:S05]  /*0ff0*/  IMAD R96, R96, -0xa0, RZ ;  /* 0xffffff6060607824 */ /* 0x000fca00078e02ff */
[----:B------:R-:W-:-:S14]  /*1000*/  R2UR UR4, R96 ;  /* 0x00000000600472ca */ /* 0x000fdc00000e0000 */
[----:B------:R-:W3:Y:S01]  /*1010*/  LDCU UR4, c[0x0][UR4+0x2b4] ;  /* 0x00005680040477ac */ /* 0x000ee20008000800 */
[----:B------:R-:W4:Y:S01]  /*1020*/  S2UR UR23, SR_CTAID.Y ;  /* 0x00000000001779c3 */ /* 0x000f220000002600 */
[----:B------:R-:W-:-:S05]  /*1030*/  CS2R.32 R96, SR_CgaSize ;  /* 0x0000000000607805 */ /* 0x000fca0000008a00 */
[----:B------:R-:W-:-:S05]  /*1040*/  IMAD R96, R96, -0xa0, RZ ;  /* 0xffffff6060607824 */ /* 0x000fca00078e02ff */
[----:B------:R-:W-:-:S14]  /*1050*/  R2UR UR7, R96 ;  /* 0x00000000600772ca */ /* 0x000fdc00000e0000 */
[----:B------:R-:W3:Y:S01]  /*1060*/  LDCU UR7, c[0x0][UR7+0x2a0] ;  /* 0x00005400070777ac */ /* 0x000ee20008000800 */
[----:B------:R-:W-:-:S05]  /*1070*/  CS2R.32 R96, SR_CgaSize ;  /* 0x0000000000607805 */ /* 0x000fca0000008a00 */
[----:B------:R-:W-:-:S05]  /*1080*/  IMAD R96, R96, -0xa0, RZ ;  /* 0xffffff6060607824 */ /* 0x000fca00078e02ff */
[----:B------:R-:W-:-:S14]  /*1090*/  R2UR UR8, R96 ;  /* 0x00000000600872ca */ /* 0x000fdc00000e0000 */
[----:B------:R-:W3:Y:S01]  /*10a0*/  LDCU UR8, c[0x0][UR8+0x2a4] ;  /* 0x00005480080877ac */ /* 0x000ee20008000800 */
[----:B------:R-:W3:Y:S01]  /*10b0*/  LDCU UR19, c[0x0][0xb24] ;  /* 0x00016480ff1377ac */ /* 0x000ee20008000800 */
[----:B------:R-:W3:Y:S01]  /*10c0*/  LDCU UR39, c[0x0][0xb24] ;  /* 0x00016480ff2777ac */ /* 0x000ee20008000800 */
[----:B-1----:R-:W-:Y:S01]  /*10d0*/  I2FP.F32.U32 R2, UR20 ;  /* 0x0000001400027c45 */ /* 0x002fe20008201000 */
[----:B------:R-:W1:Y:S04]  /*10e0*/  LDCU UR24, c[0x0][0xb30] ;  /* 0x00016600ff1877ac */ /* 0x000e680008000800 */
[----:B--2---:R-:W-:Y:S01]  /*10f0*/  FMUL R2, R2, UR5 ;  /* 0x0000000502027c20 */ /* 0x004fe20008400000 */
[----:B----4-:R-:W-:-:S05]  /*1100*/  I2FP.F32.U32 R0, UR23 ;  /* 0x0000001700007c45 */ /* 0x010fca0008201000 */
[----:B------:R-:W2:Y:S01]  /*1110*/  F2I.U32.TRUNC.NTZ R2, R2 ;  /* 0x0000000200027305 */ /* 0x000ea2000020f000 */
[----:B---3--:R-:W-:-:S07]  /*1120*/  FMUL R0, R0, UR4 ;  /* 0x0000000400007c20 */ /* 0x008fce0008400000 */
[----:B------:R-:W3:Y:S01]  /*1130*/  F2I.U32.TRUNC.NTZ R0, R0 ;  /* 0x0000000000007305 */ /* 0x000ee2000020f000 */
[----:B--2---:R-:W-:Y:S02]  /*1140*/  R2UR UR4, R2 ;  /* 0x00000000020472ca */ /* 0x004fe400000e0000 */
[----:B------:R-:W-:Y:S02]  /*1150*/  PRMT R2, RZ, 0x7610, R2 ;  /* 0x00007610ff027816 */ /* 0x000fe40000000002 */
[----:B---3--:R-:W-:Y:S02]  /*1160*/  R2UR UR6, R0 ;  /* 0x00000000000672ca */ /* 0x008fe400000e0000 */
[----:B------:R-:W-:-:S07]  /*1170*/  PRMT R0, RZ, 0x7610, R0 ;  /* 0x00007610ff007816 */ /* 0x000fce0000000000 */
[----:B------:R-:W-:-:S04]  /*1180*/  UIADD3 UR5, UPT, UPT, -UR4, URZ, URZ ;  /* 0x000000ff04057290 */ /* 0x000fc8000fffe1ff */
[----:B------:R-:W-:Y:S02]  /*1190*/  UIMAD UR5, UR7, UR5, UR20 ;  /* 0x00000005070572a4 */ /* 0x000fe4000f8e0214 */
[----:B------:R-:W-:-:S04]  /*11a0*/  UIADD3 UR4, UPT, UPT, -UR6, URZ, URZ ;  /* 0x000000ff06047290 */ /* 0x000fc8000fffe1ff */
[----:B------:R-:W-:Y:S01]  /*11b0*/  IMAD.U32 R96, RZ, RZ, UR5 ;  /* 0x00000005ff607e24 */ /* 0x000fe2000f8e00ff */
[----:B------:R-:W-:-:S06]  /*11c0*/  UIMAD UR4, UR8, UR4, UR23 ;  /* 0x00000004080472a4 */ /* 0x000fcc000f8e0217 */
[----:B------:R-:W-:Y:S01]  /*11d0*/  IMAD.U32 R95, RZ, RZ, UR4 ;  /* 0x00000004ff5f7e24 */ /* 0x000fe2000f8e00ff */
[----:B-1----:R-:W-:Y:S06]  /*11e0*/  BRA.U UP4, `(.L_x_17) ;  /* 0x0000000104307547 */ /* 0x002fec000b800000 */
[----:B------:R-:W-:Y:S01]  /*11f0*/  R2UR UR5, R95 ;  /* 0x000000005f0572ca */ /* 0x000fe200000e0000 */
[----:B------:R-:W-:Y:S01]  /*1200*/  UMOV UR7, 0x3 ;  /* 0x0000000300077882 */ /* 0x000fe20000000000 */
[----:B------:R-:W-:-:S11]  /*1210*/  R2UR UR4, R96 ;  /* 0x00000000600472ca */ /* 0x000fd600000e0000 */
[----:B------:R-:W-:-:S04]  /*1220*/  UISETP.NE.AND UP0, UPT, UR5, URZ, UPT ;  /* 0x000000ff0500728c */ /* 0x000fc8000bf05270 */
[----:B------:R-:W-:Y:S02]  /*1230*/  UISETP.LT.U32.OR UP0, UPT, UR4, 0x2, !UP0 ;  /* 0x000000020400788c */ /* 0x000fe4000c701470 */
[----:B------:R-:W-:Y:S02]  /*1240*/  ULOP3.LUT UR4, UR4, 0xfffffffe, URZ, 0xc0, !UPT ;  /* 0xfffffffe04047892 */ /* 0x000fe4000f8ec0ff */
[----:B------:R-:W-:Y:S02]  /*1250*/  USEL UR6, URZ, 0x1, !UP0 ;  /* 0x00000001ff067887 */ /* 0x000fe4000c000000 */
[----:B------:R-:W-:Y:S02]  /*1260*/  USEL UR5, URZ, 0x2, !UP0 ;  /* 0x00000002ff057887 */ /* 0x000fe4000c000000 */
[----:B------:R-:W-:Y:S02]  /*1270*/  USHF.L.U32 UR4, UR7, UR4, URZ ;  /* 0x0000000407047299 */ /* 0x000fe400080006ff */
[----:B------:R-:W-:-:S04]  /*1280*/  UIADD3 UR5, UPT, UPT, UR6, UR5, URZ ;  /* 0x0000000506057290 */ /* 0x000fc8000fffe0ff */
[----:B------:R-:W-:Y:S02]  /*1290*/  IMAD.U32 R0, RZ, RZ, UR4 ;  /* 0x00000004ff007e24 */ /* 0x000fe4000f8e00ff */
[----:B------:R-:W-:-:S07]  /*12a0*/  IMAD.U32 R2, RZ, RZ, UR5 ;  /* 0x00000005ff027e24 */ /* 0x000fce000f8e00ff */
.L_x_17:
[----:B------:R-:W1:Y:S01]  /*12b0*/  S2UR UR49, SR_CTAID.Z ;  /* 0x00000000003179c3 */ /* 0x000e620000002700 */
[----:B------:R-:W-:Y:S01]  /*12c0*/  UISETP.GE.AND UP0, UPT, UR19, 0x1, UPT ;  /* 0x000000011300788c */ /* 0x000fe2000bf06270 */
[----:B------:R-:W-:-:S08]  /*12d0*/  UMOV UR28, UR20 ;  /* 0x00000014001c7c82 */ /* 0x000fd00008000000 */
[----:B------:R-:W-:Y:S05]  /*12e0*/  BRA.U !UP0, `(.L_x_18) ;  /* 0x0000000108d47547 */ /* 0x000fea000b800000 */
[----:B------:R-:W2:Y:S01]  /*12f0*/  LDCU.128 UR12, c[0x0][0xb10] ;  /* 0x00016200ff0c77ac */ /* 0x000ea20008000c00 */
[----:B------:R-:W3:Y:S01]  /*1300*/  LDCU UR21, c[0x0][0xb0c] ;  /* 0x00016180ff1577ac */ /* 0x000ee20008000800 */
[----:B------:R-:W4:Y:S01]  /*1310*/  LDCU UR6, c[0x0][0x370] ;  /* 0x00006e00ff0677ac */ /* 0x000f220008000800 */
[----:B------:R-:W1:Y:S01]  /*1320*/  LDCU UR7, c[0x0][0x374] ;  /* 0x00006e80ff0777ac */ /* 0x000e620008000800 */
[----:B------:R-:W1:Y:S01]  /*1330*/  LDCU UR22, c[0x0][0xb20] ;  /* 0x00016400ff1677ac */ /* 0x000e620008000800 */
[----:B--2---:R-:W-:Y:S02]  /*1340*/  UIMAD.WIDE.U32 UR4, UR20, UR12, URZ ;  /* 0x0000000c140472a5 */ /* 0x004fe4000f8e00ff */
[----:B---3--:R-:W-:Y:S01]  /*1350*/  UISETP.NE.AND UP0, UPT, UR21, 0x1, UPT ;  /* 0x000000011500788c */ /* 0x008fe2000bf05270 */
[----:B------:R-:W2:Y:S01]  /*1360*/  LDCU.64 UR8, c[0x0][0xb28] ;  /* 0x00016500ff0877ac */ /* 0x000ea20008000a00 */
[----:B----4-:R-:W-:-:S03]  /*1370*/  UIMAD.WIDE.U32 UR10, UR6, UR12, URZ ;  /* 0x0000000c060a72a5 */ /* 0x010fc6000f8e00ff */
[----:B------:R-:W-:Y:S01]  /*1380*/  UMOV UR4, UR5 ;  /* 0x0000000500047c82 */ /* 0x000fe20008000000 */
[----:B------:R-:W-:Y:S02]  /*1390*/  UISETP.NE.AND UP2, UPT, UR19, 0x1, UPT ;  /* 0x000000011300788c */ /* 0x000fe4000bf45270 */
[----:B------:R-:W-:Y:S01]  /*13a0*/  USHF.R.U32.HI UR4, URZ, UR13, UR4 ;  /* 0x0000000dff047299 */ /* 0x000fe20008011604 */
[----:B------:R-:W-:Y:S01]  /*13b0*/  UMOV UR10, UR11 ;  /* 0x0000000b000a7c82 */ /* 0x000fe20008000000 */
[----:B------:R-:W-:Y:S02]  /*13c0*/  UIMAD.WIDE.U32 UR16, UR23, UR15, URZ ;  /* 0x0000000f171072a5 */ /* 0x000fe4000f8e00ff */
[----:B------:R-:W-:Y:S02]  /*13d0*/  USEL UR5, UR20, UR4, !UP0 ;  /* 0x0000000414057287 */ /* 0x000fe4000c000000 */
[----:B------:R-:W-:Y:S02]  /*13e0*/  @UP0 USHF.R.U32.HI UR6, URZ, UR13, UR10 ;  /* 0x0000000dff060299 */ /* 0x000fe4000801160a */
[----:B------:R-:W-:-:S02]  /*13f0*/  UISETP.NE.AND UP0, UPT, UR14, 0x1, UPT ;  /* 0x000000010e00788c */ /* 0x000fc4000bf05270 */
[----:B-1----:R-:W-:Y:S02]  /*1400*/  UIMAD.WIDE.U32 UR10, UR7, UR15, URZ ;  /* 0x0000000f070a72a5 */ /* 0x002fe4000f8e00ff */
[----:B--2---:R-:W-:Y:S01]  /*1410*/  UIMAD.WIDE.U32 UR12, UR6, UR8, URZ ;  /* 0x00000008060c72a5 */ /* 0x004fe2000f8e00ff */
[----:B------:R-:W-:Y:S01]  /*1420*/  UMOV UR4, UR17 ;  /* 0x0000001100047c82 */ /* 0x000fe20008000000 */
[----:B------:R-:W-:-:S03]  /*1430*/  UIADD3 UR28, UPT, UPT, -UR5, URZ, URZ ;  /* 0x000000ff051c7290 */ /* 0x000fc6000fffe1ff */
[----:B------:R-:W-:Y:S01]  /*1440*/  UMOV UR10, UR11 ;  /* 0x0000000b000a7c82 */ /* 0x000fe20008000000 */
[----:B------:R-:W-:Y:S02]  /*1450*/  USHF.R.U32.HI UR4, URZ, UR22, UR4 ;  /* 0x00000016ff047299 */ /* 0x000fe40008011604 */
[----:B------:R-:W-:Y:S01]  /*1460*/  @UP0 USHF.R.U32.HI UR7, URZ, UR22, UR10 ;  /* 0x00000016ff070299 */ /* 0x000fe2000801160a */
[----:B------:R-:W-:Y:S01]  /*1470*/  UMOV UR12, UR13 ;  /* 0x0000000d000c7c82 */ /* 0x000fe20008000000 */
[----:B------:R-:W-:Y:S02]  /*1480*/  USEL UR4, UR23, UR4, !UP0 ;  /* 0x0000000417047287 */ /* 0x000fe4000c000000 */
[----:B------:R-:W-:Y:S02]  /*1490*/  UIMAD.WIDE.U32 UR10, UR7, UR8, URZ ;  /* 0x00000008070a72a5 */ /* 0x000fe4000f8e00ff */
[----:B------:R-:W-:Y:S02]  /*14a0*/  @UP2 USHF.R.U32.HI UR6, URZ, UR9, UR12 ;  /* 0x00000009ff062299 */ /* 0x000fe4000801160c */
[----:B------:R-:W-:-:S02]  /*14b0*/  UIMAD.WIDE.U32 UR12, UR4, UR8, URZ ;  /* 0x00000008040c72a5 */ /* 0x000fc4000f8e00ff */
[----:B------:R-:W-:Y:S01]  /*14c0*/  UIMAD UR28, UR21, UR28, UR20 ;  /* 0x0000001c151c72a4 */ /* 0x000fe2000f8e0214 */
[----:B------:R-:W-:Y:S02]  /*14d0*/  UMOV UR10, UR11 ;  /* 0x0000000b000a7c82 */ /* 0x000fe40008000000 */
[----:B------:R-:W-:Y:S02]  /*14e0*/  @UP2 USHF.R.U32.HI UR7, URZ, UR9, UR10 ;  /* 0x00000009ff072299 */ /* 0x000fe4000801160a */
[----:B------:R-:W-:Y:S02]  /*14f0*/  UIMAD UR10, UR6, UR19, URZ ;  /* 0x00000013060a72a4 */ /* 0x000fe4000f8e02ff */
[----:B------:R-:W-:-:S04]  /*1500*/  UIMAD UR7, UR7, UR19, URZ ;  /* 0x00000013070772a4 */ /* 0x000fc8000f8e02ff */
[----:B------:R-:W-:-:S03]  /*1510*/  UISETP.GE.AND UP0, UPT, UR4, UR7, UPT ;  /* 0x000000070400728c */ /* 0x000fc6000bf06270 */
[----:B------:R-:W-:Y:S01]  /*1520*/  UMOV UR7, UR13 ;  /* 0x0000000d00077c82 */ /* 0x000fe20008000000 */
[----:B------:R-:W-:Y:S02]  /*1530*/  UISETP.GE.OR UP0, UPT, UR5, UR10, UP0 ;  /* 0x0000000a0500728c */ /* 0x000fe40008706670 */
[----:B------:R-:W-:Y:S02]  /*1540*/  UIMAD.WIDE.U32 UR10, UR5, UR8, URZ ;  /* 0x00000008050a72a5 */ /* 0x000fe4000f8e00ff */
[----:B------:R-:W-:Y:S02]  /*1550*/  USHF.R.U32.HI UR7, URZ, UR9, UR7 ;  /* 0x00000009ff077299 */ /* 0x000fe40008011607 */
[----:B------:R-:W-:Y:S02]  /*1560*/  UIADD3 UR10, UPT, UPT, -UR4, URZ, URZ ;  /* 0x000000ff040a7290 */ /* 0x000fe4000fffe1ff */
[----:B------:R-:W-:Y:S02]  /*1570*/  USEL UR7, UR4, UR7, !UP2 ;  /* 0x0000000704077287 */ /* 0x000fe4000d000000 */
[----:B------:R-:W-:Y:S01]  /*1580*/  UIMAD UR10, UR14, UR10, UR23 ;  /* 0x0000000a0e0a72a4 */ /* 0x000fe2000f8e0217 */
[----:B------:R-:W-:-:S02]  /*1590*/  @!UP0 UMOV UR8, UR11 ;  /* 0x0000000b00088c82 */ /* 0x000fc40008000000 */
[----:B------:R-:W-:Y:S02]  /*15a0*/  @!UP0 USHF.R.U32.HI UR8, URZ, UR9, UR8 ;  /* 0x00000009ff088299 */ /* 0x000fe40008011608 */
[----:B------:R-:W-:Y:S02]  /*15b0*/  UIADD3 UR9, UPT, UPT, -UR7, URZ, URZ ;  /* 0x000000ff07097290 */ /* 0x000fe4000fffe1ff */
[----:B------:R-:W-:Y:S02]  /*15c0*/  @!UP0 USEL UR8, UR5, UR8, !UP2 ;  /* 0x0000000805088287 */ /* 0x000fe4000d000000 */
[----:B------:R-:W-:Y:S02]  /*15d0*/  UIMAD UR9, UR19, UR9, UR4 ;  /* 0x00000009130972a4 */ /* 0x000fe4000f8e0204 */
[----:B------:R-:W-:Y:S02]  /*15e0*/  @!UP0 UIADD3 UR7, UPT, UPT, UR7, -UR8, URZ ;  /* 0x8000000807078290 */ /* 0x000fe4000fffe0ff */
[----:B------:R-:W-:-:S02]  /*15f0*/  @!UP0 UIMAD UR6, UR9, UR6, UR8 ;  /* 0x00000006090682a4 */ /* 0x000fc4000f8e0208 */
[----:B------:R-:W-:-:S04]  /*1600*/  @!UP0 UIMAD UR4, UR7, UR19, UR5 ;  /* 0x00000013070482a4 */ /* 0x000fc8000f8e0205 */
[----:B------:R-:W-:Y:S01]  /*1610*/  UIMAD UR23, UR4, UR14, UR10 ;  /* 0x0000000e041772a4 */ /* 0x000fe2000f8e020a */
[----:B------:R-:W-:Y:S02]  /*1620*/  @!UP0 UMOV UR5, UR6 ;  /* 0x0000000600058c82 */ /* 0x000fe40008000000 */
[----:B------:R-:W-:-:S12]  /*1630*/  UIMAD UR28, UR5, UR21, UR28 ;  /* 0x00000015051c72a4 */ /* 0x000fd8000f8e021c */
.L_x_18:
[----:B------:R-:W-:-:S09]  /*1640*/  UISETP.NE.AND UP0, UPT, UR24, 0x1, UPT ;  /* 0x000000011800788c */ /* 0x000fd2000bf05270 */
[----:B------:R-:W-:Y:S05]  /*1650*/  BRA.U UP0, `(.L_x_19) ;  /* 0x0000000100407547 */ /* 0x000fea000b800000 */
[----:B------:R-:W2:Y:S01]  /*1660*/  LDCU.128 UR8, c[0x0][0xb10] ;  /* 0x00016200ff0877ac */ /* 0x000ea20008000c00 */
[----:B------:R-:W3:Y:S01]  /*1670*/  LDCU UR12, c[0x0][0xb0c] ;  /* 0x00016180ff0c77ac */ /* 0x000ee20008000800 */
[----:B------:R-:W4:Y:S01]  /*1680*/  LDCU UR13, c[0x0][0xb20] ;  /* 0x00016400ff0d77ac */ /* 0x000f220008000800 */
[----:B--2---:R-:W-:Y:S02]  /*1690*/  UIMAD.WIDE.U32 UR4, UR28, UR8, URZ ;  /* 0x000000081c0472a5 */ /* 0x004fe4000f8e00ff */
[----:B------:R-:W-:Y:S02]  /*16a0*/  UIMAD.WIDE.U32 UR6, UR23, UR11, URZ ;  /* 0x0000000b170672a5 */ /* 0x000fe4000f8e00ff */
[----:B---3--:R-:W-:Y:S02]  /*16b0*/  UISETP.NE.AND UP0, UPT, UR12, 0x1, UPT ;  /* 0x000000010c00788c */ /* 0x008fe4000bf05270 */
[----:B------:R-:W-:-:S03]  /*16c0*/  USHF.R.U32.HI UR5, URZ, UR9, UR5 ;  /* 0x00000009ff057299 */ /* 0x000fc60008011605 */
[----:B------:R-:W-:Y:S01]  /*16d0*/  UMOV UR4, UR7 ;  /* 0x0000000700047c82 */ /* 0x000fe20008000000 */
[----:B------:R-:W-:Y:S02]  /*16e0*/  USEL UR5, UR28, UR5, !UP0 ;  /* 0x000000051c057287 */ /* 0x000fe4000c000000 */
[----:B------:R-:W-:Y:S02]  /*16f0*/  UISETP.NE.AND UP0, UPT, UR10, 0x1, UPT ;  /* 0x000000010a00788c */ /* 0x000fe4000bf05270 */
[----:B----4-:R-:W-:-:S04]  /*1700*/  USHF.R.U32.HI UR4, URZ, UR13, UR4 ;  /* 0x0000000dff047299 */ /* 0x010fc80008011604 */
[----:B------:R-:W-:-:S04]  /*1710*/  USEL UR4, UR23, UR4, !UP0 ;  /* 0x0000000417047287 */ /* 0x000fc8000c000000 */
[----:B------:R-:W-:Y:S02]  /*1720*/  UIADD3 UR6, UPT, UPT, -UR4, UR5, URZ ;  /* 0x0000000504067290 */ /* 0x000fe4000fffe1ff */
[----:B------:R-:W-:Y:S02]  /*1730*/  UIADD3 UR4, UPT, UPT, UR4, -UR5, URZ ;  /* 0x8000000504047290 */ /* 0x000fe4000fffe0ff */
[----:B------:R-:W-:Y:S02]  /*1740*/  UIMAD UR23, UR6, UR10, UR23 ;  /* 0x0000000a061772a4 */ /* 0x000fe4000f8e0217 */
[----:B------:R-:W-:-:S12]  /*1750*/  UIMAD UR28, UR4, UR12, UR28 ;  /* 0x0000000c041c72a4 */ /* 0x000fd8000f8e021c */
.L_x_19:
[----:B------:R-:W-:Y:S05]  /*1760*/  BRA.U !UP6, `(.L_x_20) ;  /* 0x000000010e0c7547 */ /* 0x000fea000b800000 */
[----:B------:R-:W-:Y:S01]  /*1770*/  UCGABAR_WAIT ;  /* 0x0000000000007dc7 */ /* 0x000fe20008000000 */
[----:B------:R-:W-:Y:S01]  /*1780*/  CCTL.IVALL ;  /* 0x00000000ff00798f */ /* 0x000fe20002000000 */
[----:B------:R-:W-:Y:S05]  /*1790*/  BRA `(.L_x_21) ;  /* 0x0000000000047947 */ /* 0x000fea0003800000 */
.L_x_20:
[----:B------:R-:W-:Y:S06]  /*17a0*/  BAR.SYNC.DEFER_BLOCKING 0x0 ;  /* 0x0000000000007b1d */ /* 0x000fec0000010000 */
.L_x_21:
[----:B------:R-:W-:Y:S05]  /*17b0*/  BRA.U UP5, `(.L_x_22) ;  /* 0x00000025052c7547 */ /* 0x000fea000b800000 */
[----:B------:R-:W2:Y:S01]  /*17c0*/  LDCU UR7, c[0x0][0x390] ;  /* 0x00007200ff0777ac */ /* 0x000ea20008000800 */
[----:B------:R-:W-:Y:S01]  /*17d0*/  PLOP3.LUT P1, PT, PT, PT, UP3, 0x80, 0x8 ;  /* 0x000000000008781c */ /* 0x000fe20003f2f038 */
[----:B------:R-:W-:Y:S01]  /*17e0*/  IMAD.MOV.U32 R2, RZ, RZ, RZ ;  /* 0x000000ffff027224 */ /* 0x000fe200078e00ff */
[----:B------:R-:W-:Y:S01]  /*17f0*/  ISETP.EQ.OR P2, PT, R3, RZ, P3 ;  /* 0x000000ff0300720c */ /* 0x000fe20001f42670 */
[----:B------:R-:W3:Y:S01]  /*1800*/  LDCU UR6, c[0x0][0x5c0] ;  /* 0x0000b800ff0677ac */ /* 0x000ee20008000800 */
[----:B------:R-:W-:Y:S01]  /*1810*/  PLOP3.LUT P1, PT, P1, PT, PT, 0x8, 0x80 ;  /* 0x000000000080781c */ /* 0x000fe20000f2e170 */
[----:B------:R-:W-:Y:S02]  /*1820*/  UISETP.NE.AND UP0, UPT, UR18, URZ, UPT ;  /* 0x000000ff1200728c */ /* 0x000fe4000bf05270 */
[----:B------:R-:W-:Y:S02]  /*1830*/  USHF.L.U32 UR8, UR20, 0x5, URZ ;  /* 0x0000000514087899 */ /* 0x000fe400080006ff */
[----:B------:R-:W-:Y:S01]  /*1840*/  USEL UR46, UR46, 0x2, UP0 ;  /* 0x000000022e2e7887 */ /* 0x000fe20008000000 */
[----:B------:R-:W4:Y:S01]  /*1850*/  LDCU UR55, c[0x0][0x370] ;  /* 0x00006e00ff3777ac */ /* 0x000f220008000800 */
[----:B--2---:R-:W-:Y:S01]  /*1860*/  UIADD3 UR5, UPT, UPT, UR7, 0x1f, URZ ;  /* 0x0000001f07057890 */ /* 0x004fe2000fffe0ff */
[----:B-1----:R-:W1:Y:S03]  /*1870*/  LDCU.64 UR48, c[0x0][0x348] ;  /* 0x00006900ff3077ac */ /* 0x002e660008000a00 */
[----:B------:R-:W-:-:S02]  /*1880*/  USHF.R.S32.HI UR4, URZ, 0x1f, UR5 ;  /* 0x0000001fff047899 */ /* 0x000fc40008011405 */
[----:B---3--:R-:W-:Y:S02]  /*1890*/  UIADD3 UR6, UPT, UPT, UR6, 0x3f, URZ ;  /* 0x0000003f06067890 */ /* 0x008fe4000fffe0ff */
[----:B------:R-:W-:Y:S02]  /*18a0*/  ULEA.HI UR4, UR4, UR5, URZ, 0x5 ;  /* 0x0000000504047291 */ /* 0x000fe4000f8f28ff */
[----:B------:R-:W-:Y:S02]  /*18b0*/  UIADD3 UR5, UPT, UPT, UR7, -0x1, URZ ;  /* 0xffffffff07057890 */ /* 0x000fe4000fffe0ff */
[----:B------:R-:W-:Y:S02]  /*18c0*/  USHF.R.S32.HI UR57, URZ, 0x5, UR4 ;  /* 0x00000005ff397899 */ /* 0x000fe40008011404 */
[----:B------:R-:W-:Y:S02]  /*18d0*/  UISETP.GE.U32.AND UP1, UPT, UR5, -0x3f, UPT ;  /* 0xffffffc10500788c */ /* 0x000fe4000bf26070 */
[----:B------:R-:W-:-:S02]  /*18e0*/  UISETP.LT.U32.AND UP0, UPT, UR57, 0x14, UPT ;  /* 0x000000143900788c */ /* 0x000fc4000bf01070 */
[----:B------:R-:W-:Y:S02]  /*18f0*/  USHF.R.S32.HI UR4, URZ, 0x1f, UR6 ;  /* 0x0000001fff047899 */ /* 0x000fe40008011406 */
[----:B------:R-:W-:Y:S02]  /*1900*/  USEL UR56, UR57, 0x14, UP0 ;  /* 0x0000001439387887 */ /* 0x000fe40008000000 */
[----:B------:R-:W-:Y:S02]  /*1910*/  ULEA.HI UR4, UR4, UR6, URZ, 0x6 ;  /* 0x0000000604047291 */ /* 0x000fe4000f8f30ff */
[----:B------:R-:W-:Y:S02]  /*1920*/  UIADD3 UR38, UPT, UPT, UR56, -0x1, URZ ;  /* 0xffffffff38267890 */ /* 0x000fe4000fffe0ff */
[----:B------:R-:W-:Y:S02]  /*1930*/  @UP1 UIADD3 UR38, UPT, UPT, UR56, URZ, URZ ;  /* 0x000000ff38261290 */ /* 0x000fe4000fffe0ff */
[----:B------:R-:W-:-:S02]  /*1940*/  USHF.L.U32 UR61, UR20, 0x7, URZ ;  /* 0x00000007143d7899 */ /* 0x000fc400080006ff */
[----:B------:R-:W-:Y:S01]  /*1950*/  UIADD3 UR60, UPT, UPT, UR7, 0x3e, URZ ;  /* 0x0000003e073c7890 */ /* 0x000fe2000fffe0ff */
[----:B------:R-:W2:Y:S01]  /*1960*/  LDCU UR54, c[0x0][0x374] ;  /* 0x00006e80ff3677ac */ /* 0x000ea20008000800 */
[----:B------:R-:W-:Y:S02]  /*1970*/  ULOP3.LUT UR59, UR8, 0x20, URZ, 0xc0, !UPT ;  /* 0x00000020083b7892 */ /* 0x000fe4000f8ec0ff */
[----:B------:R-:W-:Y:S02]  /*1980*/  USHF.R.S32.HI UR53, URZ, 0x6, UR4 ;  /* 0x00000006ff357899 */ /* 0x000fe40008011404 */
[----:B------:R-:W-:Y:S02]  /*1990*/  UIADD3 UR58, UPT, UPT, UR57, -UR56, URZ ;  /* 0x80000038393a7290 */ /* 0x000fe4000fffe0ff */
[----:B------:R-:W-:Y:S01]  /*19a0*/  UIADD3 UR38, UPT, UPT, UR38, 0x1, URZ ;  /* 0x0000000126267890 */ /* 0x000fe2000fffe0ff */
[----:B------:R-:W-:Y:S01]  /*19b0*/  UMOV UR26, 0x1 ;  /* 0x00000001001a7882 */ /* 0x000fe20000000000 */
[----:B-1--4-:R-:W-:-:S10]  /*19c0*/  UMOV UR30, URZ ;  /* 0x000000ff001e7c82 */ /* 0x012fd40008000000 */
.L_x_40:
[----:B------:R-:W-:Y:S01]  /*19d0*/  IMAD.U32 R4, RZ, RZ, UR53 ;  /* 0x00000035ff047e24 */ /* 0x000fe2000f8e00ff */
[----:B------:R-:W1:Y:S04]  /*19e0*/  LDCU UR52, c[0x0][0x5c4] ;  /* 0x0000b880ff3477ac */ /* 0x000e680008000800 */
[-C--:B------:R-:W-:Y:S01]  /*19f0*/  IABS R0, R4.reuse ;  /* 0x0000000400007213 */ /* 0x080fe20000000000 */
[----:B------:R-:W-:Y:S01]  /*1a00*/  UMOV UR27, 0x400 ;  /* 0x00000400001b7882 */ /* 0x000fe20000000000 */
[----:B------:R-:W-:Y:S01]  /*1a10*/  IABS R4, R4 ;  /* 0x0000000400047213 */ /* 0x000fe20000000000 */
[----:B------:R-:W-:Y:S01]  /*1a20*/  UMOV UR15, URZ ;  /* 0x000000ff000f7c82 */ /* 0x000fe20008000000 */
[----:B------:R-:W-:Y:S01]  /*1a30*/  R2UR UR6, R0 ;  /* 0x00000000000672ca */ /* 0x000fe200000e0000 */
[----:B-1----:R-:W-:-:S12]  /*1a40*/  IMAD.U32 R3, RZ, RZ, UR52 ;  /* 0x00000034ff037e24 */ /* 0x002fd8000f8e00ff */
[----:B------:R-:W1:Y:S08]  /*1a50*/  I2F.RP R6, UR6 ;  /* 0x0000000600067d06 */ /* 0x000e700008209400 */
[----:B-1----:R-:W1:Y:S02]  /*1a60*/  MUFU.RCP R5, R6 ;  /* 0x0000000600057308 */ /* 0x002e640000001000 */
[----:B-1----:R-:W-:-:S06]  /*1a70*/  VIADD R5, R5, 0xffffffe ;  /* 0x0ffffffe05057836 */ /* 0x002fcc0000000000 */
[----:B------:R-:W1:Y:S02]  /*1a80*/  F2I.FTZ.U32.TRUNC.NTZ R0, R5 ;  /* 0x0000000500007305 */ /* 0x000e64000021f000 */
[----:B-1----:R-:W-:Y:S02]  /*1a90*/  R2UR UR5, R0 ;  /* 0x00000000000572ca */ /* 0x002fe400000e0000 */
[----:B------:R-:W-:Y:S01]  /*1aa0*/  IABS R0, R3 ;  /* 0x0000000300007213 */ /* 0x000fe20000000000 */
[----:B------:R-:W-:-:S03]  /*1ab0*/  IMAD.U32 R3, RZ, RZ, UR23 ;  /* 0x00000017ff037e24 */ /* 0x000fc6000f8e00ff */
[----:B------:R-:W-:Y:S01]  /*1ac0*/  R2UR UR8, R0 ;  /* 0x00000000000872ca */ /* 0x000fe200000e0000 */
[----:B------:R-:W-:Y:S01]  /*1ad0*/  IMAD.MOV R0, RZ, RZ, -R4 ;  /* 0x000000ffff007224 */ /* 0x000fe200078e0a04 */
[----:B------:R-:W-:-:S04]  /*1ae0*/  IABS R3, R3 ;  /* 0x0000000300037213 */ /* 0x000fc80000000000 */
[----:B------:R-:W-:Y:S01]  /*1af0*/  R2UR UR9, R3 ;  /* 0x00000000030972ca */ /* 0x000fe200000e0000 */
[----:B------:R-:W-:-:S04]  /*1b00*/  UIADD3 UR4, UPT, UPT, URZ, -UR5, URZ ;  /* 0x80000005ff047290 */ /* 0x000fc8000fffe0ff */
[----:B------:R-:W-:Y:S02]  /*1b10*/  UIMAD UR7, UR4, UR6, URZ ;  /* 0x00000006040772a4 */ /* 0x000fe4000f8e02ff */
[----:B------:R-:W1:Y:S01]  /*1b20*/  I2F.RP R3, UR8 ;  /* 0x0000000800037d06 */ /* 0x000e620008209400 */
[----:B------:R-:W-:Y:S02]  /*1b30*/  UMOV UR4, URZ ;  /* 0x000000ff00047c82 */ /* 0x000fe40008000000 */
[----:B------:R-:W-:Y:S02]  /*1b40*/  UIMAD.WIDE.U32 UR4, UR5, UR7, UR4 ;  /* 0x00000007050472a5 */ /* 0x000fe4000f8e0004 */
[----:B------:R-:W-:-:S05]  /*1b50*/  R2UR UR7, R0 ;  /* 0x00000000000772ca */ /* 0x000fca00000e0000 */
[----:B------:R-:W-:Y:S02]  /*1b60*/  UMOV UR4, UR5 ;  /* 0x0000000500047c82 */ /* 0x000fe40008000000 */
[----:B------:R-:W-:Y:S01]  /*1b70*/  UIMAD.WIDE.U32 UR4, UR4, UR9, URZ ;  /* 0x00000009040472a5 */ /* 0x000fe2000f8e00ff */
[----:B-1----:R-:W1:Y:S06]  /*1b80*/  MUFU.RCP R0, R3 ;  /* 0x0000000300007308 */ /* 0x002e6c0000001000 */
[----:B------:R-:W-:Y:S02]  /*1b90*/  UMOV UR4, UR5 ;  /* 0x0000000500047c82 */ /* 0x000fe40008000000 */
[----:B------:R-:W-:-:S04]  /*1ba0*/  UIMAD UR5, UR4, UR7, UR9 ;  /* 0x00000007040572a4 */ /* 0x000fc8000f8e0209 */
[----:B------:R-:W-:Y:S01]  /*1bb0*/  UISETP.GT.U32.AND UP0, UPT, UR6, UR5, UPT ;  /* 0x000000050600728c */ /* 0x000fe2000bf04070 */
[----:B-1----:R-:W-:Y:S02]  /*1bc0*/  VIADD R0, R0, 0xffffffe ;  /* 0x0ffffffe00007836 */ /* 0x002fe40000000000 */
[----:B------:R-:W-:-:S08]  /*1bd0*/  IMAD.U32 R3, RZ, RZ, UR26 ;  /* 0x0000001aff037e24 */ /* 0x000fd0000f8e00ff */
[----:B------:R-:W-:Y:S01]  /*1be0*/  @!UP0 UIADD3 UR5, UPT, UPT, UR5, -UR6, URZ ;  /* 0x8000000605058290 */ /* 0x000fe2000fffe0ff */
[----:B------:R-:W1:Y:S01]  /*1bf0*/  F2I.FTZ.U32.TRUNC.NTZ R0, R0 ;  /* 0x0000000000007305 */ /* 0x000e62000021f000 */
[----:B------:R-:W-:Y:S01]  /*1c00*/  @!UP0 UIADD3 UR4, UPT, UPT, UR4, 0x1, URZ ;  /* 0x0000000104048890 */ /* 0x000fe2000fffe0ff */
[----:B------:R-:W-:Y:S01]  /*1c10*/  SHF.L.U32 R3, R3, 0x1f, RZ ;  /* 0x0000001f03037819 */ /* 0x000fe200000006ff */
[----:B------:R-:W-:Y:S01]  /*1c20*/  UISETP.GE.U32.AND UP1, UPT, UR5, UR6, UPT ;  /* 0x000000060500728c */ /* 0x000fe2000bf26070 */
[----:B------:R-:W3:Y:S01]  /*1c30*/  S2UR UR6, SR_CgaCtaId ;  /* 0x00000000000679c3 */ /* 0x000ee20000008800 */
[----:B------:R-:W-:-:S04]  /*1c40*/  ULOP3.LUT UR5, UR23, UR53, URZ, 0x3c, !UPT ;  /* 0x0000003517057292 */ /* 0x000fc8000f8e3cff */
[----:B------:R-:W-:-:S05]  /*1c50*/  UISETP.GE.AND UP0, UPT, UR5, URZ, UPT ;  /* 0x000000ff0500728c */ /* 0x000fca000bf06270 */
[----:B------:R-:W-:Y:S01]  /*1c60*/  @UP1 UIADD3 UR4, UPT, UPT, UR4, 0x1, URZ ;  /* 0x0000000104041890 */ /* 0x000fe2000fffe0ff */
[----:B-1----:R-:W-:Y:S01]  /*1c70*/  R2UR UR7, R0 ;  /* 0x00000000000772ca */ /* 0x002fe200000e0000 */
[----:B------:R-:W-:-:S05]  /*1c80*/  UISETP.NE.AND UP1, UPT, UR53, URZ, UPT ;  /* 0x000000ff3500728c */ /* 0x000fca000bf25270 */
[----:B------:R-:W-:Y:S02]  /*1c90*/  UMOV UR5, UR4 ;  /* 0x0000000400057c82 */ /* 0x000fe40008000000 */
[----:B------:R-:W-:-:S04]  /*1ca0*/  @!UP0 UIADD3 UR5, UPT, UPT, -UR5, URZ, URZ ;  /* 0x000000ff05058290 */ /* 0x000fc8000fffe1ff */
[----:B------:R-:W-:Y:S02]  /*1cb0*/  @!UP1 ULOP3.LUT UR5, URZ, UR53, URZ, 0x33, !UPT ;  /* 0x00000035ff059292 */ /* 0x000fe4000f8e33ff */
[----:B---3--:R-:W-:Y:S02]  /*1cc0*/  ULEA UR27, UR6, UR27, 0x18 ;  /* 0x0000001b061b7291 */ /* 0x008fe4000f8ec0ff */
[----:B------:R-:W-:Y:S02]  /*1cd0*/  UIADD3 UR4, UPT, UPT, URZ, -UR7, URZ ;  /* 0x80000007ff047290 */ /* 0x000fe4000fffe0ff */
[----:B------:R-:W-:Y:S01]  /*1ce0*/  IMAD.U32 R0, RZ, RZ, UR5 ;  /* 0x00000005ff007e24 */ /* 0x000fe2000f8e00ff */
[----:B------:R-:W-:Y:S02]  /*1cf0*/  ULEA UR6, UR30, UR27, 0x3 ;  /* 0x0000001b1e067291 */ /* 0x000fe4000f8e18ff */
[----:B------:R-:W-:Y:S02]  /*1d00*/  UIMAD UR4, UR4, UR8, URZ ;  /* 0x00000008040472a4 */ /* 0x000fe4000f8e02ff */
[----:B------:R-:W-:-:S04]  /*1d10*/  IABS R0, R0 ;  /* 0x0000000000007213 */ /* 0x000fc80000000000 */
[----:B------:R-:W-:Y:S01]  /*1d20*/  R2UR UR9, R0 ;  /* 0x00000000000972ca */ /* 0x000fe200000e0000 */
[----:B------:R1:W3:Y:S01]  /*1d30*/  SYNCS.PHASECHK.TRANS64.TRYWAIT P0, [UR6+0xa0], R3 ;  /* 0x0000a003ff0075a7 */ /* 0x0002e20008001106 */
[----:B------:R-:W-:Y:S02]  /*1d40*/  UMOV UR6, URZ ;  /* 0x000000ff00067c82 */ /* 0x000fe40008000000 */
[----:B------:R-:W-:-:S07]  /*1d50*/  UIMAD.WIDE.U32 UR6, UR7, UR4, UR6 ;  /* 0x00000004070672a5 */ /* 0x000fce000f8e0006 */
[----:B------:R-:W-:Y:S02]  /*1d60*/  UMOV UR6, UR7 ;  /* 0x0000000700067c82 */ /* 0x000fe40008000000 */
[----:B------:R-:W-:-:S07]  /*1d70*/  UIMAD.WIDE.U32 UR6, UR6, UR9, URZ ;  /* 0x00000009060672a5 */ /* 0x000fce000f8e00ff */
[----:B------:R-:W-:Y:S02]  /*1d80*/  UMOV UR4, UR7 ;  /* 0x0000000700047c82 */ /* 0x000fe40008000000 */
[----:B------:R-:W-:-:S04]  /*1d90*/  UIADD3 UR6, UPT, UPT, -UR4, URZ, URZ ;  /* 0x000000ff04067290 */ /* 0x000fc8000fffe1ff */
[----:B------:R-:W-:-:S04]  /*1da0*/  UIMAD UR6, UR8, UR6, UR9 ;  /* 0x00000006080672a4 */ /* 0x000fc8000f8e0209 */
[----:B------:R-:W-:-:S11]  /*1db0*/  UISETP.GT.U32.AND UP0, UPT, UR8, UR6, UPT ;  /* 0x000000060800728c */ /* 0x000fd6000bf04070 */
[----:B------:R-:W-:Y:S02]  /*1dc0*/  @!UP0 UIADD3 UR6, UPT, UPT, UR6, -UR8, URZ ;  /* 0x8000000806068290 */ /* 0x000fe4000fffe0ff */
[----:B------:R-:W-:Y:S02]  /*1dd0*/  @!UP0 UIADD3 UR4, UPT, UPT, UR4, 0x1, URZ ;  /* 0x0000000104048890 */ /* 0x000fe4000fffe0ff */
[----:B------:R-:W-:Y:S02]  /*1de0*/  UISETP.GE.U32.AND UP1, UPT, UR6, UR8, UPT ;  /* 0x000000080600728c */ /* 0x000fe4000bf26070 */
[----:B------:R-:W-:-:S04]  /*1df0*/  ULOP3.LUT UR6, UR5, UR52, URZ, 0x3c, !UPT ;  /* 0x0000003405067292 */ /* 0x000fc8000f8e3cff */
[----:B------:R-:W-:Y:S02]  /*1e00*/  UISETP.GE.AND UP0, UPT, UR6, URZ, UPT ;  /* 0x000000ff0600728c */ /* 0x000fe4000bf06270 */
[----:B------:R-:W-:-:S03]  /*1e10*/  ULEA.HI UR6, UR28, UR28, URZ, 0x1 ;  /* 0x0000001c1c067291 */ /* 0x000fc6000f8f08ff */
[----:B------:R-:W-:Y:S02]  /*1e20*/  @UP1 UIADD3 UR4, UPT, UPT, UR4, 0x1, URZ ;  /* 0x0000000104041890 */ /* 0x000fe4000fffe0ff */
[----:B------:R-:W-:Y:S02]  /*1e30*/  UISETP.NE.AND UP1, UPT, UR52, URZ, UPT ;  /* 0x000000ff3400728c */ /* 0x000fe4000bf25270 */
[----:B------:R-:W-:-:S03]  /*1e40*/  USHF.L.U32 UR6, UR6, 0x7, URZ ;  /* 0x0000000706067899 */ /* 0x000fc600080006ff */
[----:B------:R-:W-:Y:S01]  /*1e50*/  UMOV UR47, UR4 ;  /* 0x00000004002f7c82 */ /* 0x000fe20008000000 */
[----:B------:R-:W-:Y:S02]  /*1e60*/  UIADD3 UR4, UPT, UPT, -UR5, URZ, URZ ;  /* 0x000000ff05047290 */ /* 0x000fe4000fffe1ff */
[----:B------:R-:W-:Y:S02]  /*1e70*/  @!UP0 UIADD3 UR47, UPT, UPT, -UR47, URZ, URZ ;  /* 0x000000ff2f2f8290 */ /* 0x000fe4000fffe1ff */
[----:B------:R-:W-:Y:S02]  /*1e80*/  UISETP.GE.U32.AND UP0, UPT, UR60, 0x3f, UPT ;  /* 0x0000003f3c00788c */ /* 0x000fe4000bf06070 */
[----:B------:R-:W-:Y:S02]  /*1e90*/  @!UP1 ULOP3.LUT UR47, URZ, UR52, URZ, 0x33, !UPT ;  /* 0x00000034ff2f9292 */ /* 0x000fe4000f8e33ff */
[----:B------:R-:W-:Y:S02]  /*1ea0*/  ULOP3.LUT UR34, UR6, 0xffffff00, URZ, 0xc0, !UPT ;  /* 0xffffff0006227892 */ /* 0x000fe4000f8ec0ff */
[----:B------:R-:W-:-:S02]  /*1eb0*/  UIMAD UR4, UR53, UR4, UR23 ;  /* 0x00000004350472a4 */ /* 0x000fc4000f8e0217 */
[----:B------:R-:W-:Y:S02]  /*1ec0*/  UIADD3 UR6, UPT, UPT, -UR47, URZ, URZ ;  /* 0x000000ff2f067290 */ /* 0x000fe4000fffe1ff */
[----:B------:R-:W-:Y:S02]  /*1ed0*/  ULOP3.LUT UR34, UR34, 0x80, UR61, 0xf8, !UPT ;  /* 0x0000008022227892 */ /* 0x000fe4000f8ef83d */
[----:B------:R-:W-:Y:S02]  /*1ee0*/  ULEA UR10, UR4, UR59, 0x6 ;  /* 0x0000003b040a7291 */ /* 0x000fe4000f8e30ff */
[----:B------:R-:W-:Y:S01]  /*1ef0*/  UIMAD UR52, UR52, UR6, UR5 ;  /* 0x00000006343472a4 */ /* 0x000fe2000f8e0205 */
[----:B-1----:R-:W-:Y:S11]  /*1f00*/  BRA.U !UP0, `(.L_x_23) ;  /* 0x00000005083c7547 */ /* 0x002ff6000b800000 */
[----:B------:R-:W1:Y:S01]  /*1f10*/  LDCU.64 UR8, c[0x0][0x5b0] ;  /* 0x0000b600ff0877ac */ /* 0x000e620008000a00 */
[----:B------:R-:W1:Y:S01]  /*1f20*/  LDCU.64 UR36, c[0x0][0x5d8] ;  /* 0x0000bb00ff2477ac */ /* 0x000e620008000a00 */
[----:B------:R-:W4:Y:S01]  /*1f30*/  LDCU UR19, c[0x0][0x598] ;  /* 0x0000b300ff1377ac */ /* 0x000f220008000800 */
[----:B------:R-:W2:Y:S01]  /*1f40*/  LDCU UR18, c[0x0][0x58c] ;  /* 0x0000b180ff1277ac */ /* 0x000ea20008000800 */
[----:B------:R-:W2:Y:S01]  /*1f50*/  LDCU UR21, c[0x0][0x59c] ;  /* 0x0000b380ff1577ac */ /* 0x000ea20008000800 */
[----:B------:R-:W2:Y:S01]  /*1f60*/  LDCU UR20, c[0x0][0x5a0] ;  /* 0x0000b400ff1477ac */ /* 0x000ea20008000800 */
[----:B------:R-:W2:Y:S01]  /*1f70*/  LDCU.64 UR16, c[0x0][0x590] ;  /* 0x0000b200ff1077ac */ /* 0x000ea20008000a00 */
[----:B------:R-:W2:Y:S01]  /*1f80*/  LDCU.64 UR6, c[0x0][0x5b8] ;  /* 0x0000b700ff0677ac */ /* 0x000ea20008000a00 */
[----:B------:R-:W2:Y:S01]  /*1f90*/  LDCU.64 UR4, c[0x0][0x5d0] ;  /* 0x0000ba00ff0477ac */ /* 0x000ea20008000a00 */
[----:B-1----:R-:W-:Y:S02]  /*1fa0*/  UIMAD UR36, UR52, UR8, UR36 ;  /* 0x00000008342472a4 */ /* 0x002fe4000f8e0224 */
[----:B------:R-:W-:-:S02]  /*1fb0*/  UIMAD UR31, UR47, UR9, UR37 ;  /* 0x000000092f1f72a4 */ /* 0x000fc4000f8e0225 */
[----:B------:R-:W-:Y:S01]  /*1fc0*/  UIADD3 UR42, UPT, UPT, UR34, 0x40, URZ ;  /* 0x00000040222a7890 */ /* 0x000fe2000fffe0ff */
[----:B------:R-:W-:Y:S01]  /*1fd0*/  UMOV UR14, URZ ;  /* 0x000000ff000e7c82 */ /* 0x000fe20008000000 */
[----:B----4-:R-:W-:-:S10]  /*1fe0*/  UMOV UR22, UR30 ;  /* 0x0000001e00167c82 */ /* 0x010fd40008000000 */
.L_x_29:
[----:B------:R-:W-:Y:S01]  /*1ff0*/  @!P3 MOV R3, 0x5000 ;  /* 0x000050000003b802 */ /* 0x000fe20000000f00 */
[----:B------:R-:W-:Y:S01]  /*2000*/  ULEA UR11, UR22, UR27, 0x3 ;  /* 0x0000001b160b7291 */ /* 0x000fe2000f8e18ff */
[----:B---34-:R-:W-:Y:S11]  /*2010*/  @P0 BRA `(.L_x_24) ;  /* 0x0000000000100947 */ /* 0x018ff60003800000 */
[----:B------:R-:W-:Y:S04]  /*2020*/  MOV R0, UR26 ;  /* 0x0000001a00007c02 */ /* 0x000fe80008000f00 */
[----:B------:R-:W-:Y:S04]  /*2030*/  SHF.L.U32 R5, R0, 0x1f, RZ ;  /* 0x0000001f00057819 */ /* 0x000fe800000006ff */
[----:B------:R-:W1:Y:S02]  /*2040*/  SYNCS.PHASECHK.TRANS64.TRYWAIT P0, [UR11+0xa0], R5 ;  /* 0x0000a005ff0075a7 */ /* 0x000e64000800110b */
[----:B-1----:R-:W-:Y:S05]  /*2050*/  @!P0 BRA `(.L_x_25) ;  /* 0x0000007400e08947 */ /* 0x002fea0003800000 */
.L_x_24:
[----:B------:R3:W-:Y:S01]  /*2060*/  @!P3 SYNCS.ARRIVE.TRANS64 RZ, [UR11], R3 ;  /* 0x00000003ffffb9a7 */ /* 0x0007e2000800000b */
[----:B------:R-:W-:Y:S04]  /*2070*/  ULOP3.LUT UR8, UR46, 0x2, URZ, 0xfc, !UPT ;  /* 0x000000022e087892 */ /* 0x000fe8000f8efcff */
[----:B------:R-:W-:Y:S09]  /*2080*/  UISETP.NE.AND UP0, UPT, UR8, 0x2, UPT ;  /* 0x000000020800788c */ /* 0x000ff2000bf05270 */
[----:B------:R-:W-:Y:S05]  /*2090*/  BRA.U UP0, `(.L_x_26) ;  /* 0x0000000100047547 */ /* 0x000fea000b800000 */
[----:B--2---:R-:W-:Y:S05]  /*20a0*/  BPT.TRAP 0x1 ;  /* 0x000000040000795c */ /* 0x004fea0000300000 */
.L_x_26:
[----:B------:R-:W-:Y:S04]  /*20b0*/  BSSY.RECONVERGENT B0, `(.L_x_27) ;  /* 0x0000003000007945 */ /* 0x000fe80003800200 */
[----:B------:R-:W-:Y:S05]  /*20c0*/  @P2 BRA `(.L_x_28) ;  /* 0x0000000000042947 */ /* 0x000fea0003800000 */
[----:B--2---:R-:W-:Y:S05]  /*20d0*/  BPT.TRAP 0x1 ;  /* 0x000000040000795c */ /* 0x004fea0000300000 */
.L_x_28:
[----:B--2---:R-:W-:Y:S05]  /*20e0*/  BSYNC.RECONVERGENT B0 ;  /* 0x0000000000007941 */ /* 0x004fea0003800200 */
.L_x_27:
[----:B------:R-:W-:Y:S02]  /*20f0*/  UIADD3 UR8, UPT, UPT, UR22, 0x1, URZ ;  /* 0x0000000116087890 */ /* 0x000fe4000fffe0ff */
[----:B------:R-:W-:Y:S02]  /*2100*/  USHF.L.U32 UR35, UR14, 0x5, URZ ;  /* 0x000000050e237899 */ /* 0x000fe400080006ff */
[----:B------:R-:W-:Y:S02]  /*2110*/  UISETP.NE.AND UP0, UPT, UR8, 0x14, UPT ;  /* 0x000000140800788c */ /* 0x000fe4000bf05270 */
[----:B------:R-:W-:Y:S02]  /*2120*/  UISETP.NE.AND UP2, UPT, UR18, 0x1, UPT ;  /* 0x000000011200788c */ /* 0x000fe4000bf45270 */
[----:B------:R-:W-:Y:S02]  /*2130*/  USEL UR9, URZ, 0x1, UP0 ;  /* 0x00000001ff097887 */ /* 0x000fe40008000000 */
[----:B------:R-:W-:Y:S02]  /*2140*/  USEL UR30, UR8, URZ, UP0 ;  /* 0x000000ff081e7287 */ /* 0x000fe40008000000 */
[----:B------:R-:W-:Y:S02]  /*2150*/  ULOP3.LUT UR26, UR26, UR9, URZ, 0x3c, !UPT ;  /* 0x000000091a1a7292 */ /* 0x000fe4000f8e3cff */
[----:B------:R-:W-:Y:S02]  /*2160*/  ULEA UR8, UR30, UR27, 0x3 ;  /* 0x0000001b1e087291 */ /* 0x000fe4000f8e18ff */
[----:B------:R-:W-:Y:S02]  /*2170*/  UIADD3 UR24, UP1, UPT, UR48, 0x80, URZ ;  /* 0x0000008030187890 */ /* 0x000fe4000ff3e0ff */
[----:B------:R-:W-:Y:S01]  /*2180*/  ULEA UR15, UR22, UR27, 0xd ;  /* 0x0000001b160f7291 */ /* 0x000fe2000f8e68ff */
[----:B-1----:R-:W-:Y:S01]  /*2190*/  MOV R0, UR26 ;  /* 0x0000001a00007c02 */ /* 0x002fe20008000f00 */
[----:B------:R-:W-:Y:S02]  /*21a0*/  ULOP3.LUT UR33, UR11, 0xfefffff8, URZ, 0xc0, !UPT ;  /* 0xfefffff80b217892 */ /* 0x000fe4000f8ec0ff */
[----:B------:R-:W-:Y:S01]  /*21b0*/  UIADD3.X UR25, UPT, UPT, URZ, UR49, URZ, UP1, !UPT ;  /* 0x00000031ff197290 */ /* 0x000fe20008ffe4ff */
[----:B---3--:R-:W-:Y:S01]  /*21c0*/  SHF.L.U32 R3, R0, 0x1f, RZ ;  /* 0x0000001f00037819 */ /* 0x008fe200000006ff */
[----:B------:R-:W-:Y:S02]  /*21d0*/  UIADD3 UR32, UPT, UPT, UR15, 0x6400, URZ ;  /* 0x000064000f207890 */ /* 0x000fe4000fffe0ff */
[----:B------:R-:W-:Y:S01]  /*21e0*/  UIADD3 UR40, UPT, UPT, UR15, 0x7400, URZ ;  /* 0x000074000f287890 */ /* 0x000fe2000fffe0ff */
[----:B------:R1:W4:Y:S01]  /*21f0*/  SYNCS.PHASECHK.TRANS64.TRYWAIT P0, [UR8+0xa0], R3 ;  /* 0x0000a003ff0075a7 */ /* 0x0003220008001108 */
[----:B------:R-:W-:Y:S02]  /*2200*/  UIMAD.WIDE.U32 UR8, UR35, UR16, URZ ;  /* 0x00000010230872a5 */ /* 0x000fe4000f8e00ff */
[----:B------:R-:W-:Y:S02]  /*2210*/  UIADD3 UR28, UP0, UPT, UR48, 0x180, URZ ;  /* 0x00000180301c7890 */ /* 0x000fe4000ff1e0ff */
[----:B------:R-:W-:Y:S02]  /*2220*/  USHF.R.U32.HI UR9, URZ, UR17, UR9 ;  /* 0x00000011ff097299 */ /* 0x000fe40008011609 */
[----:B------:R-:W-:Y:S02]  /*2230*/  ULEA UR22, UR22, UR27, 0xb ;  /* 0x0000001b16167291 */ /* 0x000fe4000f8e58ff */
[----:B------:R-:W-:Y:S02]  /*2240*/  USEL UR9, UR35, UR9, !UP2 ;  /* 0x0000000923097287 */ /* 0x000fe4000d000000 */
[----:B------:R-:W-:Y:S02]  /*2250*/  UISETP.NE.AND UP2, UPT, UR19, 0x1, UPT ;  /* 0x000000011300788c */ /* 0x000fe4000bf45270 */
[----:B------:R-:W-:Y:S02]  /*2260*/  UIMAD.WIDE.U32 UR12, UR9, UR21, URZ ;  /* 0x00000015090c72a5 */ /* 0x000fe4000f8e00ff */
[----:B------:R-:W-:Y:S02]  /*2270*/  UIADD3 UR11, UPT, UPT, -UR9, URZ, URZ ;  /* 0x000000ff090b7290 */ /* 0x000fe4000fffe1ff */
[----:B------:R-:W-:Y:S02]  /*2280*/  USHF.R.U32.HI UR13, URZ, UR20, UR13 ;  /* 0x00000014ff0d7299 */ /* 0x000fe4000801160d */
[----:B------:R-:W-:Y:S02]  /*2290*/  UIMAD UR11, UR18, UR11, UR35 ;  /* 0x0000000b120b72a4 */ /* 0x000fe4000f8e0223 */
[----:B------:R-:W-:Y:S02]  /*22a0*/  USEL UR13, UR9, UR13, !UP2 ;  /* 0x0000000d090d7287 */ /* 0x000fe4000d000000 */
[----:B------:R-:W-:Y:S02]  /*22b0*/  UPRMT UR23, UR36, 0x40, UR31 ;  /* 0x0000004024177896 */ /* 0x000fe4000800001f */
[----:B------:R-:W-:Y:S01]  /*22c0*/  UIADD3 UR8, UPT, UPT, -UR13, URZ, URZ ;  /* 0x000000ff0d087290 */ /* 0x000fe2000fffe1ff */
[----:B------:R-:W-:Y:S01]  /*22d0*/  UMOV UR44, 0x0 ;  /* 0x00000000002c7882 */ /* 0x000fe20000000000 */
[----:B------:R-:W-:Y:S01]  /*22e0*/  UMOV UR45, 0x10000000 ;  /* 0x10000000002d7882 */ /* 0x000fe20000000000 */
[----:B------:R-:W-:Y:S01]  /*22f0*/  UIMAD UR11, UR11, UR6, UR4 ;  /* 0x000000060b0b72a4 */ /* 0x000fe2000f8e0204 */
[----:B------:R-:W-:Y:S01]  /*2300*/  UTMALDG.2D.2CTA [UR32], [UR24], desc[UR44] ;  /* 0x00002c20180075b4 */ /* 0x000fe20008209000 */
[----:B------:R-:W-:Y:S02]  /*2310*/  UIMAD UR9, UR19, UR8, UR9 ;  /* 0x00000008130972a4 */ /* 0x000fe4000f8e0209 */
[----:B------:R-:W-:Y:S01]  /*2320*/  UIADD3.X UR29, UPT, UPT, URZ, UR49, URZ, UP0, !UPT ;  /* 0x00000031ff1d7290 */ /* 0x000fe200087fe4ff */
[----:B------:R-:W-:Y:S01]  /*2330*/  UMOV UR41, UR33 ;  /* 0x0000002100297c82 */ /* 0x000fe20008000000 */
[----:B------:R-:W-:Y:S01]  /*2340*/  UMOV UR43, UR35 ;  /* 0x00000023002b7c82 */ /* 0x000fe20008000000 */
[----:B------:R-:W-:Y:S01]  /*2350*/  UIADD3 UR8, UPT, UPT, UR22, 0x2e400, URZ ;  /* 0x0002e40016087890 */ /* 0x000fe2000fffe0ff */
[----:B------:R-:W-:Y:S01]  /*2360*/  UTMALDG.2D.2CTA [UR40], [UR24], desc[UR44] ;  /* 0x00002c28180075b4 */ /* 0x000fe20008209000 */
[----:B------:R-:W-:Y:S02]  /*2370*/  UIMAD UR12, UR9, UR7, UR5 ;  /* 0x00000007090c72a4 */ /* 0x000fe4000f8e0205 */
[----:B------:R-:W-:Y:S01]  /*2380*/  UPRMT UR15, UR23, 0x5410, URZ ;  /* 0x00005410170f7896 */ /* 0x000fe200080000ff */
[----:B------:R-:W-:Y:S01]  /*2390*/  UMOV UR9, UR33 ;  /* 0x0000002100097c82 */ /* 0x000fe20008000000 */
[----:B------:R-:W-:Y:S01]  /*23a0*/  UIADD3 UR14, UPT, UPT, UR14, 0x1, URZ ;  /* 0x000000010e0e7890 */ /* 0x000fe2000fffe0ff */
[----:B------:R-:W-:Y:S03]  /*23b0*/  UMOV UR22, UR30 ;  /* 0x0000001e00167c82 */ /* 0x000fe60008000000 */
[----:B------:R-:W-:Y:S03]  /*23c0*/  UISETP.NE.AND UP0, UPT, UR14, UR38, UPT ;  /* 0x000000260e00728c */ /* 0x000fe6000bf05270 */
[----:B------:R2:W-:Y:S02]  /*23d0*/  UTMALDG.4D.IM2COL.2CTA [UR8], [UR28], UR15, desc[UR44] ;  /* 0x00002c081c0073b4 */ /* 0x0005e4000825900f */
[----:B--2---:R-:W-:Y:S04]  /*23e0*/  UMOV UR15, UR38 ;  /* 0x00000026000f7c82 */ /* 0x004fe80008000000 */
[----:B-1----:R-:W-:Y:S05]  /*23f0*/  BRA.U UP0, `(.L_x_29) ;  /* 0xfffffff900fc7547 */ /* 0x002fea000b83ffff */
.L_x_23:
[----:B------:R-:W-:Y:S01]  /*2400*/  ULEA UR4, UR30, UR27, 0x3 ;  /* 0x0000001b1e047291 */ /* 0x000fe2000f8e18ff */
[----:B------:R-:W-:Y:S01]  /*2410*/  MOV R0, UR26 ;  /* 0x0000001a00007c02 */ /* 0x000fe20008000f00 */
[----:B------:R-:W-:Y:S01]  /*2420*/  @!P1 SYNCS.ARRIVE.TRANS64.A1T0 RZ, [UR27+0x178], RZ ;  /* 0x000178ffffff99a7 */ /* 0x000fe2000810001b */
[----:B------:R-:W-:Y:S02]  /*2430*/  UISETP.GT.AND UP0, UPT, UR57, UR56, UPT ;  /* 0x000000383900728c */ /* 0x000fe4000bf04270 */
[----:B------:R-:W-:-:S04]  /*2440*/  SHF.L.U32 R0, R0, 0x1f, RZ ;  /* 0x0000001f00007819 */ /* 0x000fc800000006ff */
[----:B---34-:R1:W3:Y:S03]  /*2450*/  SYNCS.PHASECHK.TRANS64.TRYWAIT P0, [UR4+0xa0], R0 ;  /* 0x0000a000ff0075a7 */ /* 0x0182e60008001104 */
[----:B------:R-:W-:Y:S05]  /*2460*/  BRA.U !UP0, `(.L_x_30) ;  /* 0x00000005083c7547 */ /* 0x000fea000b800000 */
[----:B------:R-:W4:Y:S01]  /*2470*/  LDCU.64 UR8, c[0x0][0x5b0] ;  /* 0x0000b600ff0877ac */ /* 0x000f220008000a00 */
[----:B------:R-:W4:Y:S01]  /*2480*/  LDCU.64 UR36, c[0x0][0x5d8] ;  /* 0x0000bb00ff2477ac */ /* 0x000f220008000a00 */
[----:B------:R-:W1:Y:S01]  /*2490*/  LDCU UR18, c[0x0][0x598] ;  /* 0x0000b300ff1277ac */ /* 0x000e620008000800 */
[----:B------:R-:W1:Y:S01]  /*24a0*/  LDCU UR14, c[0x0][0x58c] ;  /* 0x0000b180ff0e77ac */ /* 0x000e620008000800 */
[----:B------:R-:W1:Y:S01]  /*24b0*/  LDCU UR20, c[0x0][0x59c] ;  /* 0x0000b380ff1477ac */ /* 0x000e620008000800 */
[----:B------:R-:W1:Y:S01]  /*24c0*/  LDCU UR19, c[0x0][0x5a0] ;  /* 0x0000b400ff1377ac */ /* 0x000e620008000800 */
[----:B----4-:R-:W-:Y:S01]  /*24d0*/  UIMAD UR31, UR47, UR9, UR37 ;  /* 0x000000092f1f72a4 */ /* 0x010fe2000f8e0225 */
[----:B------:R-:W4:Y:S01]  /*24e0*/  LDCU.64 UR16, c[0x0][0x590] ;  /* 0x0000b200ff1077ac */ /* 0x000f220008000a00 */
[----:B------:R-:W1:Y:S01]  /*24f0*/  LDCU.64 UR6, c[0x0][0x5b8] ;  /* 0x0000b700ff0677ac */ /* 0x000e620008000a00 */
[----:B------:R-:W1:Y:S01]  /*2500*/  LDCU.64 UR4, c[0x0][0x5d0] ;  /* 0x0000ba00ff0477ac */ /* 0x000e620008000a00 */
[----:B------:R-:W-:-:S02]  /*2510*/  UIMAD UR36, UR52, UR8, UR36 ;  /* 0x00000008342472a4 */ /* 0x000fc4000f8e0224 */
[----:B------:R-:W-:Y:S02]  /*2520*/  UIADD3 UR37, UPT, UPT, UR58, UR15, URZ ;  /* 0x0000000f3a257290 */ /* 0x000fe4000fffe0ff */
[----:B------:R-:W-:Y:S01]  /*2530*/  UIADD3 UR42, UPT, UPT, UR34, 0x40, URZ ;  /* 0x00000040222a7890 */ /* 0x000fe2000fffe0ff */
[----:B------:R-:W-:-:S11]  /*2540*/  UMOV UR11, UR30 ;  /* 0x0000001e000b7c82 */ /* 0x000fd60008000000 */
.L_x_36:
[----:B------:R-:W-:Y:S01]  /*2550*/  @!P3 MOV R3, 0x5000 ;  /* 0x000050000003b802 */ /* 0x000fe20000000f00 */
[----:B------:R-:W-:Y:S01]  /*2560*/  ULEA UR21, UR11, UR27, 0x3 ;  /* 0x0000001b0b157291 */ /* 0x000fe2000f8e18ff */
[----:B--23--:R-:W-:Y:S11]  /*2570*/  @P0 BRA `(.L_x_31) ;  /* 0x0000000000100947 */ /* 0x00cff60003800000 */
[----:B-1----:R-:W-:Y:S04]  /*2580*/  MOV R0, UR26 ;  /* 0x0000001a00007c02 */ /* 0x002fe80008000f00 */
[----:B------:R-:W-:Y:S04]  /*2590*/  SHF.L.U32 R5, R0, 0x1f, RZ ;  /* 0x0000001f00057819 */ /* 0x000fe800000006ff */
[----:B------:R-:W1:Y:S02]  /*25a0*/  SYNCS.PHASECHK.TRANS64.TRYWAIT P0, [UR21+0xa0], R5 ;  /* 0x0000a005ff0075a7 */ /* 0x000e640008001115 */
[----:B-1----:R-:W-:Y:S05]  /*25b0*/  @!P0 BRA `(.L_x_32) ;  /* 0x0000007000a08947 */ /* 0x002fea0003800000 */
.L_x_31:
[----:B------:R3:W-:Y:S01]  /*25c0*/  @!P3 SYNCS.ARRIVE.TRANS64 RZ, [UR21], R3 ;  /* 0x00000003ffffb9a7 */ /* 0x0007e20008000015 */
[----:B------:R-:W-:Y:S04]  /*25d0*/  ULOP3.LUT UR8, UR46, 0x2, URZ, 0xfc, !UPT ;  /* 0x000000022e087892 */ /* 0x000fe8000f8efcff */
[----:B------:R-:W-:Y:S09]  /*25e0*/  UISETP.NE.AND UP0, UPT, UR8, 0x2, UPT ;  /* 0x000000020800788c */ /* 0x000ff2000bf05270 */
[----:B------:R-:W-:Y:S05]  /*25f0*/  BRA.U UP0, `(.L_x_33) ;  /* 0x0000000100047547 */ /* 0x000fea000b800000 */
[----:B-12-4-:R-:W-:Y:S05]  /*2600*/  BPT.TRAP 0x1 ;  /* 0x000000040000795c */ /* 0x016fea0000300000 */
.L_x_33:
[----:B------:R-:W-:Y:S04]  /*2610*/  BSSY.RECONVERGENT B0, `(.L_x_34) ;  /* 0x0000003000007945 */ /* 0x000fe80003800200 */
[----:B------:R-:W-:Y:S05]  /*2620*/  @P2 BRA `(.L_x_35) ;  /* 0x0000000000042947 */ /* 0x000fea0003800000 */
[----:B-12-4-:R-:W-:Y:S05]  /*2630*/  BPT.TRAP 0x1 ;  /* 0x000000040000795c */ /* 0x016fea0000300000 */
.L_x_35:
[----:B-12-4-:R-:W-:Y:S05]  /*2640*/  BSYNC.RECONVERGENT B0 ;  /* 0x0000000000007941 */ /* 0x016fea0003800200 */
.L_x_34:
[----:B------:R-:W-:Y:S02]  /*2650*/  UIADD3 UR8, UPT, UPT, UR11, 0x1, URZ ;  /* 0x000000010b087890 */ /* 0x000fe4000fffe0ff */
[----:B------:R-:W-:Y:S02]  /*2660*/  USHF.L.U32 UR35, UR15, 0x5, URZ ;  /* 0x000000050f237899 */ /* 0x000fe400080006ff */
[----:B------:R-:W-:Y:S02]  /*2670*/  UISETP.NE.AND UP0, UPT, UR8, 0x14, UPT ;  /* 0x000000140800788c */ /* 0x000fe4000bf05270 */
[----:B------:R-:W-:Y:S02]  /*2680*/  UIADD3 UR22, UP1, UPT, UR48, 0x80, URZ ;  /* 0x0000008030167890 */ /* 0x000fe4000ff3e0ff */
[----:B------:R-:W-:Y:S02]  /*2690*/  USEL UR9, URZ, 0x1, UP0 ;  /* 0x00000001ff097887 */ /* 0x000fe40008000000 */
[----:B------:R-:W-:Y:S02]  /*26a0*/  USEL UR30, UR8, URZ, UP0 ;  /* 0x000000ff081e7287 */ /* 0x000fe40008000000 */
[----:B------:R-:W-:Y:S02]  /*26b0*/  ULOP3.LUT UR26, UR26, UR9, URZ, 0x3c, !UPT ;  /* 0x000000091a1a7292 */ /* 0x000fe4000f8e3cff */
[----:B------:R-:W-:Y:S02]  /*26c0*/  ULEA UR8, UR30, UR27, 0x3 ;  /* 0x0000001b1e087291 */ /* 0x000fe4000f8e18ff */
[----:B------:R-:W-:Y:S02]  /*26d0*/  UISETP.NE.AND UP0, UPT, UR14, 0x1, UPT ;  /* 0x000000010e00788c */ /* 0x000fe4000bf05270 */
[----:B------:R-:W-:Y:S01]  /*26e0*/  ULEA UR24, UR11, UR27, 0xd ;  /* 0x0000001b0b187291 */ /* 0x000fe2000f8e68ff */
[----:B------:R-:W-:Y:S01]  /*26f0*/  MOV R0, UR26 ;  /* 0x0000001a00007c02 */ /* 0x000fe20008000f00 */
[----:B------:R-:W-:Y:S02]  /*2700*/  UISETP.NE.AND UP2, UPT, UR18, 0x1, UPT ;  /* 0x000000011200788c */ /* 0x000fe4000bf45270 */
[----:B------:R-:W-:Y:S01]  /*2710*/  ULOP3.LUT UR33, UR21, 0xfefffff8, URZ, 0xc0, !UPT ;  /* 0xfefffff815217892 */ /* 0x000fe2000f8ec0ff */
[----:B---3--:R-:W-:Y:S01]  /*2720*/  SHF.L.U32 R3, R0, 0x1f, RZ ;  /* 0x0000001f00037819 */ /* 0x008fe200000006ff */
[----:B------:R-:W-:Y:S02]  /*2730*/  UIADD3.X UR23, UPT, UPT, URZ, UR49, URZ, UP1, !UPT ;  /* 0x00000031ff177290 */ /* 0x000fe40008ffe4ff */
[----:B------:R-:W-:Y:S01]  /*2740*/  UIADD3 UR32, UPT, UPT, UR24, 0x6400, URZ ;  /* 0x0000640018207890 */ /* 0x000fe2000fffe0ff */
[----:B------:R1:W2:Y:S01]  /*2750*/  SYNCS.PHASECHK.TRANS64.TRYWAIT P0, [UR8+0xa0], R3 ;  /* 0x0000a003ff0075a7 */ /* 0x0002a20008001108 */
[----:B------:R-:W-:Y:S02]  /*2760*/  UIMAD.WIDE.U32 UR8, UR35, UR16, URZ ;  /* 0x00000010230872a5 */ /* 0x000fe4000f8e00ff */
[----:B------:R-:W-:Y:S02]  /*2770*/  ULEA UR25, UR11, UR27, 0xb ;  /* 0x0000001b0b197291 */ /* 0x000fe4000f8e58ff */
[----:B------:R-:W-:Y:S02]  /*2780*/  USHF.R.U32.HI UR9, URZ, UR17, UR9 ;  /* 0x00000011ff097299 */ /* 0x000fe40008011609 */
[----:B------:R-:W-:Y:S02]  /*2790*/  UIADD3 UR40, UPT, UPT, UR24, 0x7400, URZ ;  /* 0x0000740018287890 */ /* 0x000fe4000fffe0ff */
[----:B------:R-:W-:Y:S02]  /*27a0*/  USEL UR9, UR35, UR9, !UP0 ;  /* 0x0000000923097287 */ /* 0x000fe4000c000000 */
[----:B------:R-:W-:Y:S02]  /*27b0*/  UIADD3 UR28, UP0, UPT, UR48, 0x180, URZ ;  /* 0x00000180301c7890 */ /* 0x000fe4000ff1e0ff */
[----:B------:R-:W-:Y:S02]  /*27c0*/  UIMAD.WIDE.U32 UR12, UR9, UR20, URZ ;  /* 0x00000014090c72a5 */ /* 0x000fe4000f8e00ff */
[----:B------:R-:W-:Y:S02]  /*27d0*/  UIADD3 UR11, UPT, UPT, -UR9, URZ, URZ ;  /* 0x000000ff090b7290 */ /* 0x000fe4000fffe1ff */
[----:B------:R-:W-:Y:S02]  /*27e0*/  UPRMT UR21, UR36, 0x40, UR31 ;  /* 0x0000004024157896 */ /* 0x000fe4000800001f */
[----:B------:R-:W-:Y:S02]  /*27f0*/  UIMAD UR11, UR14, UR11, UR35 ;  /* 0x0000000b0e0b72a4 */ /* 0x000fe4000f8e0223 */
[----:B------:R-:W-:Y:S02]  /*2800*/  UIADD3.X UR29, UPT, UPT, URZ, UR49, URZ, UP0, !UPT ;  /* 0x00000031ff1d7290 */ /* 0x000fe400087fe4ff */
[----:B------:R-:W-:Y:S02]  /*2810*/  UIMAD UR11, UR11, UR6, UR4 ;  /* 0x000000060b0b72a4 */ /* 0x000fe4000f8e0204 */
[----:B------:R-:W-:Y:S01]  /*2820*/  UPRMT UR21, UR21, 0x5410, URZ ;  /* 0x0000541015157896 */ /* 0x000fe200080000ff */
[----:B------:R-:W-:Y:S01]  /*2830*/  UMOV UR8, UR13 ;  /* 0x0000000d00087c82 */ /* 0x000fe20008000000 */
[----:B------:R-:W-:Y:S01]  /*2840*/  UMOV UR44, 0x0 ;  /* 0x00000000002c7882 */ /* 0x000fe20000000000 */
[----:B------:R-:W-:Y:S01]  /*2850*/  USHF.R.U32.HI UR8, URZ, UR19, UR8 ;  /* 0x00000013ff087299 */ /* 0x000fe20008011608 */
[----:B------:R-:W-:Y:S01]  /*2860*/  UMOV UR45, 0x10000000 ;  /* 0x10000000002d7882 */ /* 0x000fe20000000000 */
[----:B------:R-:W-:Y:S01]  /*2870*/  UMOV UR41, UR33 ;  /* 0x0000002100297c82 */ /* 0x000fe20008000000 */
[----:B------:R-:W-:Y:S01]  /*2880*/  UTMALDG.2D.2CTA [UR32], [UR22], desc[UR44] ;  /* 0x00002c20160075b4 */ /* 0x000fe20008209000 */
[----:B------:R-:W-:Y:S01]  /*2890*/  USEL UR13, UR9, UR8, !UP2 ;  /* 0x00000008090d7287 */ /* 0x000fe2000d000000 */
[----:B------:R-:W-:Y:S01]  /*28a0*/  UMOV UR43, UR35 ;  /* 0x00000023002b7c82 */ /* 0x000fe20008000000 */
[----:B------:R-:W-:Y:S02]  /*28b0*/  UIADD3 UR15, UPT, UPT, UR15, 0x1, URZ ;  /* 0x000000010f0f7890 */ /* 0x000fe4000fffe0ff */
[----:B------:R-:W-:Y:S01]  /*28c0*/  UIADD3 UR8, UPT, UPT, -UR13, URZ, URZ ;  /* 0x000000ff0d087290 */ /* 0x000fe2000fffe1ff */
[----:B------:R-:W-:Y:S01]  /*28d0*/  UTMALDG.2D.2CTA [UR40], [UR22], desc[UR44] ;  /* 0x00002c28160075b4 */ /* 0x000fe20008209000 */
[----:B------:R-:W-:Y:S02]  /*28e0*/  UISETP.NE.AND UP0, UPT, UR15, UR37, UPT ;  /* 0x000000250f00728c */ /* 0x000fe4000bf05270 */
[----:B------:R-:W-:Y:S02]  /*28f0*/  UIMAD UR9, UR18, UR8, UR9 ;  /* 0x00000008120972a4 */ /* 0x000fe4000f8e0209 */
[----:B------:R-:W-:Y:S02]  /*2900*/  UIADD3 UR8, UPT, UPT, UR25, 0x2e400, URZ ;  /* 0x0002e40019087890 */ /* 0x000fe4000fffe0ff */
[----:B------:R-:W-:Y:S03]  /*2910*/  UIMAD UR12, UR9, UR7, UR5 ;  /* 0x00000007090c72a4 */ /* 0x000fe6000f8e0205 */
[----:B------:R-:W-:Y:S06]  /*2920*/  UMOV UR9, UR33 ;  /* 0x0000002100097c82 */ /* 0x000fec0008000000 */
[----:B------:R3:W-:Y:S02]  /*2930*/  UTMALDG.4D.IM2COL.2CTA [UR8], [UR28], UR21, desc[UR44] ;  /* 0x00002c081c0073b4 */ /* 0x0007e40008259015 */
[----:B---3--:R-:W-:Y:S01]  /*2940*/  UMOV UR11, UR30 ;  /* 0x0000001e000b7c82 */ /* 0x008fe20008000000 */
[----:B-1----:R-:W-:Y:S05]  /*2950*/  BRA.U UP0, `(.L_x_36) ;  /* 0xfffffff900fc7547 */ /* 0x002fea000b83ffff */
.L_x_30:
[----:B------:R-:W-:Y:S01]  /*2960*/  SHF.L.U32 R3, R2, 0x1f, RZ ;  /* 0x0000001f02037819 */ /* 0x000fe200000006ff */
[----:B------:R-:W-:-:S03]  /*2970*/  NOP ;  /* 0x0000000000007918 */ /* 0x000fc60000000000 */
[----:B--23--:R-:W2:Y:S02]  /*2980*/  SYNCS.PHASECHK.TRANS64.TRYWAIT P0, [UR27+0x180], R3 ;  /* 0x00018003ff0075a7 */ /* 0x00cea4000800111b */
[----:B--2---:R-:W-:Y:S05]  /*2990*/  @!P0 BRA `(.L_x_37) ;  /* 0x0000006c00c08947 */ /* 0x004fea0003800000 */
.L_x_146:
[----:B------:R-:W2:Y:S01]  /*29a0*/  LDS.128 R4, [UR27+0x1c0] ;  /* 0x0001c01bff047984 */ /* 0x000ea20008000c00 */
[----:B------:R-:W-:Y:S02]  /*29b0*/  UIADD3 UR4, UPT, UPT, UR27, 0x188, URZ ;  /* 0x000001881b047890 */ /* 0x000fe4000fffe0ff */
[----:B------:R-:W-:Y:S01]  /*29c0*/  UISETP.GE.AND UP0, UPT, UR39, 0x1, UPT ;  /* 0x000000012700788c */ /* 0x000fe2000bf06270 */
[----:B------:R-:W-:Y:S01]  /*29d0*/  @!PT LDS RZ, [RZ] ;  /* 0x00000000fffff984 */ /* 0x000fe20000000800 */
[----:B------:R-:W-:Y:S01]  /*29e0*/  @!PT LDS RZ, [RZ] ;  /* 0x00000000fffff984 */ /* 0x000fe20000000800 */
[----:B------:R-:W-:Y:S01]  /*29f0*/  @!PT LDS RZ, [RZ] ;  /* 0x00000000fffff984 */ /* 0x000fe20000000800 */
[----:B------:R-:W-:Y:S01]  /*2a00*/  @!PT LDS RZ, [RZ] ;  /* 0x00000000fffff984 */ /* 0x000fe20000000800 */
[----:B------:R3:W-:Y:S06]  /*2a10*/  MEMBAR.ALL.CTA ;  /* 0x0000000000007992 */ /* 0x0007ec0000008000 */
[----:B---3--:R-:W3:Y:S01]  /*2a20*/  FENCE.VIEW.ASYNC.S ;  /* 0x00000000000073c6 */ /* 0x008ee20000000000 */
[----:B------:R-:W-:-:S09]  /*2a30*/  UPRMT UR4, URZ, 0x654, UR4 ;  /* 0x00000654ff047896 */ /* 0x000fd20008000004 */
[----:B---3--:R-:W-:Y:S01]  /*2a40*/  SYNCS.ARRIVE.TRANS64.RED.A1T0 RZ, [UR4], RZ ;  /* 0x000000ffffff79a7 */ /* 0x008fe20008100404 */
[----:B--2---:R-:W-:-:S13]  /*2a50*/  LOP3.LUT P0, RZ, R6, 0x1, RZ, 0xc0, !PT ;  /* 0x0000000106ff7812 */ /* 0x004fda000780c0ff */
[----:B------:R-:W-:Y:S01]  /*2a60*/  VOTEU.ANY UP1, P0 ;  /* 0x0000000000ff7886 */ /* 0x000fe20000020100 */
[----:B------:R-:W-:-:S13]  /*2a70*/  PLOP3.LUT P0, PT, PT, PT, UP1, 0x80, 0x8 ;  /* 0x000000000008781c */ /* 0x000fda0003f0f018 */
[----:B-1----:R-:W-:Y:S02]  /*2a80*/  @P0 MOV R0, R4 ;  /* 0x0000000400000202 */ /* 0x002fe40000000f00 */
[----:B------:R-:W-:Y:S02]  /*2a90*/  @P0 LOP3.LUT R4, R5, 0xffff, RZ, 0xc0, !PT ;  /* 0x0000ffff05040812 */ /* 0x000fe400078ec0ff */
[----:B------:R-:W-:Y:S02]  /*2aa0*/  @P0 R2UR UR6, R0 ;  /* 0x00000000000602ca */ /* 0x000fe400000e0000 */
[----:B------:R-:W-:-:S11]  /*2ab0*/  @P0 R2UR UR5, R4 ;  /* 0x00000000040502ca */ /* 0x000fd600000e0000 */
[----:B------:R-:W-:Y:S02]  /*2ac0*/  @UP1 UMOV UR51, UR6 ;  /* 0x0000000600331c82 */ /* 0x000fe40008000000 */
[----:B------:R-:W-:Y:S01]  /*2ad0*/  @UP1 UMOV UR50, UR5 ;  /* 0x0000000500321c82 */ /* 0x000fe20008000000 */
[----:B------:R-:W-:Y:S05]  /*2ae0*/  BRA.U !UP0, `(.L_x_38) ;  /* 0x0000000108d47547 */ /* 0x000fea000b800000 */
[----:B------:R-:W1:Y:S01]  /*2af0*/  LDCU.128 UR16, c[0x0][0xb10] ;  /* 0x00016200ff1077ac */ /* 0x000e620008000c00 */
[----:B------:R-:W2:Y:S01]  /*2b00*/  LDCU UR21, c[0x0][0xb20] ;  /* 0x00016400ff1577ac */ /* 0x000ea20008000800 */
[----:B------:R-:W3:Y:S01]  /*2b10*/  LDCU UR20, c[0x0][0xb0c] ;  /* 0x00016180ff1477ac */ /* 0x000ee20008000800 */
[----:B------:R-:W4:Y:S01]  /*2b20*/  LDCU.64 UR12, c[0x0][0xb28] ;  /* 0x00016500ff0c77ac */ /* 0x000f220008000a00 */
[----:B------:R-:W-:Y:S02]  /*2b30*/  UISETP.NE.AND UP3, UPT, UR39, 0x1, UPT ;  /* 0x000000012700788c */ /* 0x000fe4000bf65270 */
[----:B-1----:R-:W-:Y:S02]  /*2b40*/  UIMAD.WIDE.U32 UR4, UR54, UR19, URZ ;  /* 0x00000013360472a5 */ /* 0x002fe4000f8e00ff */
[----:B------:R-:W-:Y:S02]  /*2b50*/  UIMAD.WIDE.U32 UR6, UR55, UR16, URZ ;  /* 0x00000010370672a5 */ /* 0x000fe4000f8e00ff */
[----:B------:R-:W-:-:S02]  /*2b60*/  UISETP.NE.AND UP0, UPT, UR18, 0x1, UPT ;  /* 0x000000011200788c */ /* 0x000fc4000bf05270 */
[----:B------:R-:W-:Y:S01]  /*2b70*/  UIMAD.WIDE.U32 UR14, UR50, UR19, URZ ;  /* 0x00000013320e72a5 */ /* 0x000fe2000f8e00ff */
[----:B------:R-:W-:Y:S01]  /*2b80*/  UMOV UR4, UR5 ;  /* 0x0000000500047c82 */ /* 0x000fe20008000000 */
[----:B---3--:R-:W-:Y:S02]  /*2b90*/  UISETP.NE.AND UP2, UPT, UR20, 0x1, UPT ;  /* 0x000000011400788c */ /* 0x008fe4000bf45270 */
[----:B--2---:R-:W-:Y:S02]  /*2ba0*/  USHF.R.U32.HI UR5, URZ, UR21, UR4 ;  /* 0x00000015ff057299 */ /* 0x004fe40008011604 */
[----:B------:R-:W-:Y:S01]  /*2bb0*/  UIMAD.WIDE.U32 UR10, UR51, UR16, URZ ;  /* 0x00000010330a72a5 */ /* 0x000fe2000f8e00ff */
[----:B------:R-:W-:Y:S01]  /*2bc0*/  UMOV UR4, UR7 ;  /* 0x0000000700047c82 */ /* 0x000fe20008000000 */
[----:B------:R-:W-:Y:S02]  /*2bd0*/  USEL UR5, UR54, UR5, !UP0 ;  /* 0x0000000536057287 */ /* 0x000fe4000c000000 */
[----:B------:R-:W-:-:S02]  /*2be0*/  USHF.R.U32.HI UR4, URZ, UR17, UR4 ;  /* 0x00000011ff047299 */ /* 0x000fc40008011604 */
[----:B----4-:R-:W-:Y:S02]  /*2bf0*/  UIMAD.WIDE.U32 UR8, UR5, UR12, URZ ;  /* 0x0000000c050872a5 */ /* 0x010fe4000f8e00ff */
[----:B------:R-:W-:Y:S01]  /*2c00*/  USEL UR6, UR55, UR4, !UP2 ;  /* 0x0000000437067287 */ /* 0x000fe2000d000000 */
[----:B------:R-:W-:Y:S02]  /*2c10*/  UMOV UR10, UR11 ;  /* 0x0000000b000a7c82 */ /* 0x000fe40008000000 */
[----:B------:R-:W-:Y:S01]  /*2c20*/  UMOV UR4, UR15 ;  /* 0x0000000f00047c82 */ /* 0x000fe20008000000 */
[----:B------:R-:W-:Y:S01]  /*2c30*/  UIMAD.WIDE.U32 UR14, UR6, UR12, URZ ;  /* 0x0000000c060e72a5 */ /* 0x000fe2000f8e00ff */
[----:B------:R-:W-:Y:S01]  /*2c40*/  UMOV UR8, UR9 ;  /* 0x0000000900087c82 */ /* 0x000fe20008000000 */
[----:B------:R-:W-:Y:S02]  /*2c50*/  USHF.R.U32.HI UR4, URZ, UR21, UR4 ;  /* 0x00000015ff047299 */ /* 0x000fe40008011604 */
[----:B------:R-:W-:-:S03]  /*2c60*/  @UP3 USHF.R.U32.HI UR5, URZ, UR13, UR8 ;  /* 0x0000000dff053299 */ /* 0x000fc60008011608 */
[----:B------:R-:W-:Y:S01]  /*2c70*/  UMOV UR7, UR15 ;  /* 0x0000000f00077c82 */ /* 0x000fe20008000000 */
[----:B------:R-:W-:Y:S02]  /*2c80*/  USHF.R.U32.HI UR17, URZ, UR17, UR10 ;  /* 0x00000011ff117299 */ /* 0x000fe4000801160a */
[----:B------:R-:W-:Y:S02]  /*2c90*/  @UP3 USHF.R.U32.HI UR6, URZ, UR13, UR7 ;  /* 0x0000000dff063299 */ /* 0x000fe40008011607 */
[----:B------:R-:W-:Y:S02]  /*2ca0*/  USEL UR4, UR50, UR4, !UP0 ;  /* 0x0000000432047287 */ /* 0x000fe4000c000000 */
[----:B------:R-:W-:Y:S02]  /*2cb0*/  UIMAD UR7, UR39, UR5, URZ ;  /* 0x00000005270772a4 */ /* 0x000fe4000f8e02ff */
[----:B------:R-:W-:Y:S02]  /*2cc0*/  USEL UR5, UR51, UR17, !UP2 ;  /* 0x0000001133057287 */ /* 0x000fe4000d000000 */
[----:B------:R-:W-:-:S02]  /*2cd0*/  UIMAD UR10, UR39, UR6, URZ ;  /* 0x00000006270a72a4 */ /* 0x000fc4000f8e02ff */
[----:B------:R-:W-:Y:S02]  /*2ce0*/  UISETP.GE.AND UP0, UPT, UR4, UR7, UPT ;  /* 0x000000070400728c */ /* 0x000fe4000bf06270 */
[----:B------:R-:W-:Y:S02]  /*2cf0*/  UIMAD.WIDE.U32 UR8, UR4, UR12, URZ ;  /* 0x0000000c040872a5 */ /* 0x000fe4000f8e00ff */
[----:B------:R-:W-:Y:S02]  /*2d00*/  UISETP.GE.OR UP0, UPT, UR5, UR10, UP0 ;  /* 0x0000000a0500728c */ /* 0x000fe40008706670 */
[----:B------:R-:W-:-:S03]  /*2d10*/  UIMAD.WIDE.U32 UR10, UR5, UR12, URZ ;  /* 0x0000000c050a72a5 */ /* 0x000fc6000f8e00ff */
[----:B------:R-:W-:Y:S01]  /*2d20*/  UMOV UR7, UR9 ;  /* 0x0000000900077c82 */ /* 0x000fe20008000000 */
[----:B------:R-:W-:Y:S02]  /*2d30*/  UIADD3 UR9, UPT, UPT, -UR4, URZ, URZ ;  /* 0x000000ff04097290 */ /* 0x000fe4000fffe1ff */
[----:B------:R-:W-:Y:S02]  /*2d40*/  USHF.R.U32.HI UR7, URZ, UR13, UR7 ;  /* 0x0000000dff077299 */ /* 0x000fe40008011607 */
[----:B------:R-:W-:Y:S02]  /*2d50*/  UIMAD UR10, UR18, UR9, UR50 ;  /* 0x00000009120a72a4 */ /* 0x000fe4000f8e0232 */
[----:B------:R-:W-:Y:S01]  /*2d60*/  USEL UR7, UR4, UR7, !UP3 ;  /* 0x0000000704077287 */ /* 0x000fe2000d800000 */
[----:B------:R-:W-:Y:S01]  /*2d70*/  @!UP0 UMOV UR8, UR11 ;  /* 0x0000000b00088c82 */ /* 0x000fe20008000000 */
[----:B------:R-:W-:Y:S02]  /*2d80*/  UIADD3 UR11, UPT, UPT, -UR5, URZ, URZ ;  /* 0x000000ff050b7290 */ /* 0x000fe4000fffe1ff */
[----:B------:R-:W-:-:S02]  /*2d90*/  @!UP0 USHF.R.U32.HI UR8, URZ, UR13, UR8 ;  /* 0x0000000dff088299 */ /* 0x000fc40008011608 */
[----:B------:R-:W-:Y:S02]  /*2da0*/  UIADD3 UR9, UPT, UPT, -UR7, URZ, URZ ;  /* 0x000000ff07097290 */ /* 0x000fe4000fffe1ff */
[----:B------:R-:W-:Y:S02]  /*2db0*/  @!UP0 USEL UR8, UR5, UR8, !UP3 ;  /* 0x0000000805088287 */ /* 0x000fe4000d800000 */
[----:B------:R-:W-:Y:S02]  /*2dc0*/  UIMAD UR9, UR39, UR9, UR4 ;  /* 0x00000009270972a4 */ /* 0x000fe4000f8e0204 */
[----:B------:R-:W-:Y:S02]  /*2dd0*/  @!UP0 UIADD3 UR7, UPT, UPT, UR7, -UR8, URZ ;  /* 0x8000000807078290 */ /* 0x000fe4000fffe0ff */
[----:B------:R-:W-:Y:S02]  /*2de0*/  @!UP0 UIMAD UR8, UR9, UR6, UR8 ;  /* 0x00000006090882a4 */ /* 0x000fe4000f8e0208 */
[----:B------:R-:W-:-:S02]  /*2df0*/  @!UP0 UIMAD UR4, UR39, UR7, UR5 ;  /* 0x00000007270482a4 */ /* 0x000fc4000f8e0205 */
[----:B------:R-:W-:Y:S02]  /*2e00*/  UIMAD UR6, UR20, UR11, UR51 ;  /* 0x0000000b140672a4 */ /* 0x000fe4000f8e0233 */
[----:B------:R-:W-:Y:S01]  /*2e10*/  UIMAD UR50, UR4, UR18, UR10 ;  /* 0x00000012043272a4 */ /* 0x000fe2000f8e020a */
[----:B------:R-:W-:Y:S02]  /*2e20*/  @!UP0 UMOV UR5, UR8 ;  /* 0x0000000800058c82 */ /* 0x000fe40008000000 */
[----:B------:R-:W-:-:S12]  /*2e30*/  UIMAD UR51, UR5, UR20, UR6 ;  /* 0x00000014053372a4 */ /* 0x000fd8000f8e0206 */
.L_x_38:
[----:B------:R-:W1:Y:S02]  /*2e40*/  LDCU UR4, c[0x0][0xb30] ;  /* 0x00016600ff0477ac */ /* 0x000e640008000800 */
[----:B-1----:R-:W-:-:S09]  /*2e50*/  UISETP.NE.AND UP0, UPT, UR4, 0x1, UPT ;  /* 0x000000010400788c */ /* 0x002fd2000bf05270 */
[----:B------:R-:W-:Y:S05]  /*2e60*/  BRA.U UP0, `(.L_x_39) ;  /* 0x0000000100447547 */ /* 0x000fea000b800000 */
[----:B------:R-:W1:Y:S01]  /*2e70*/  LDCU.128 UR8, c[0x0][0xb10] ;  /* 0x00016200ff0877ac */ /* 0x000e620008000c00 */
[----:B------:R-:W2:Y:S01]  /*2e80*/  LDCU UR12, c[0x0][0xb0c] ;  /* 0x00016180ff0c77ac */ /* 0x000ea20008000800 */
[----:B------:R-:W3:Y:S01]  /*2e90*/  LDCU UR13, c[0x0][0xb20] ;  /* 0x00016400ff0d77ac */ /* 0x000ee20008000800 */
[----:B-1----:R-:W-:Y:S02]  /*2ea0*/  UIMAD.WIDE.U32 UR6, UR51, UR8, URZ ;  /* 0x00000008330672a5 */ /* 0x002fe4000f8e00ff */
[----:B------:R-:W-:Y:S02]  /*2eb0*/  UIMAD.WIDE.U32 UR4, UR50, UR11, URZ ;  /* 0x0000000b320472a5 */ /* 0x000fe4000f8e00ff */
[----:B--2---:R-:W-:Y:S02]  /*2ec0*/  UISETP.NE.AND UP2, UPT, UR12, 0x1, UPT ;  /* 0x000000010c00788c */ /* 0x004fe4000bf45270 */
[----:B------:R-:W-:Y:S01]  /*2ed0*/  UISETP.NE.AND UP0, UPT, UR10, 0x1, UPT ;  /* 0x000000010a00788c */ /* 0x000fe2000bf05270 */
[----:B------:R-:W-:-:S02]  /*2ee0*/  UMOV UR6, UR7 ;  /* 0x0000000700067c82 */ /* 0x000fc40008000000 */
[----:B------:R-:W-:Y:S01]  /*2ef0*/  UMOV UR4, UR5 ;  /* 0x0000000500047c82 */ /* 0x000fe20008000000 */
[----:B------:R-:W-:Y:S02]  /*2f00*/  USHF.R.U32.HI UR6, URZ, UR9, UR6 ;  /* 0x00000009ff067299 */ /* 0x000fe40008011606 */
[----:B---3--:R-:W-:Y:S02]  /*2f10*/  USHF.R.U32.HI UR4, URZ, UR13, UR4 ;  /* 0x0000000dff047299 */ /* 0x008fe40008011604 */
[----:B------:R-:W-:Y:S02]  /*2f20*/  USEL UR5, UR51, UR6, !UP2 ;  /* 0x0000000633057287 */ /* 0x000fe4000d000000 */
[----:B------:R-:W-:-:S04]  /*2f30*/  USEL UR4, UR50, UR4, !UP0 ;  /* 0x0000000432047287 */ /* 0x000fc8000c000000 */
[----:B------:R-:W-:Y:S02]  /*2f40*/  UIADD3 UR6, UPT, UPT, UR5, -UR4, URZ ;  /* 0x8000000405067290 */ /* 0x000fe4000fffe0ff */
[----:B------:R-:W-:Y:S02]  /*2f50*/  UIADD3 UR4, UPT, UPT, -UR5, UR4, URZ ;  /* 0x0000000405047290 */ /* 0x000fe4000fffe1ff */
[----:B------:R-:W-:Y:S02]  /*2f60*/  UIMAD UR50, UR6, UR10, UR50 ;  /* 0x0000000a063272a4 */ /* 0x000fe4000f8e0232 */
[----:B------:R-:W-:-:S12]  /*2f70*/  UIMAD UR51, UR4, UR12, UR51 ;  /* 0x0000000c043372a4 */ /* 0x000fd8000f8e0233 */
.L_x_39:
[----:B------:R-:W-:Y:S02]  /*2f80*/  R2UR UR5, R96 ;  /* 0x00000000600572ca */ /* 0x000fe400000e0000 */
[----:B------:R-:W-:Y:S02]  /*2f90*/  R2UR UR4, R95 ;  /* 0x000000005f0472ca */ /* 0x000fe400000e0000 */
[----:B------:R-:W-:Y:S02]  /*2fa0*/  PLOP3.LUT P1, PT, PT, PT, PT, 0x80, 0x8 ;  /* 0x000000000008781c */ /* 0x000fe40003f2f070 */
[----:B------:R-:W-:-:S07]  /*2fb0*/  LOP3.LUT R2, R2, 0x1, RZ, 0x3c, !PT ;  /* 0x0000000102027812 */ /* 0x000fce00078e3cff */
[----:B------:R-:W-:Y:S02]  /*2fc0*/  UIADD3 UR28, UPT, UPT, UR51, UR5, URZ ;  /* 0x00000005331c7290 */ /* 0x000fe4000fffe0ff */
[----:B------:R-:W-:Y:S01]  /*2fd0*/  UIADD3 UR23, UPT, UPT, UR50, UR4, URZ ;  /* 0x0000000432177290 */ /* 0x000fe2000fffe0ff */
[----:B------:R-:W-:Y:S11]  /*2fe0*/  BRA.U UP1, `(.L_x_40) ;  /* 0xffffffe901787547 */ /* 0x000ff6000b83ffff */
[----:B------:R-:W-:Y:S01]  /*2ff0*/  UIADD3 UR27, UPT, UPT, UR27, 0xa0, URZ ;  /* 0x000000a01b1b7890 */ /* 0x000fe2000fffe0ff */
[----:B------:R-:W-:-:S03]  /*3000*/  MOV R3, UR26 ;  /* 0x0000001a00037c02 */ /* 0x000fc60008000f00 */
[----:B------:R-:W-:Y:S01]  /*3010*/  ULEA UR4, UR30, UR27, 0x3 ;  /* 0x0000001b1e047291 */ /* 0x000fe2000f8e18ff */
[----:B------:R-:W-:-:S08]  /*3020*/  SHF.L.U32 R3, R3, 0x1f, RZ ;  /* 0x0000001f03037819 */ /* 0x000fd000000006ff */
[----:B------:R-:W1:Y:S02]  /*3030*/  SYNCS.PHASECHK.TRANS64.TRYWAIT P0, [UR4], R3 ;  /* 0x00000003ff0075a7 */ /* 0x000e640008001104 */
[----:B-1----:R-:W-:Y:S05]  /*3040*/  @!P0 BRA `(.L_x_41) ;  /* 0x00000068002c8947 */ /* 0x002fea0003800000 */
.L_x_148:
[----:B------:R-:W-:-:S04]  /*3050*/  UIADD3 UR4, UPT, UPT, UR30, 0x1, URZ ;  /* 0x000000011e047890 */ /* 0x000fc8000fffe0ff */
[----:B------:R-:W-:-:S04]  /*3060*/  UISETP.NE.AND UP0, UPT, UR4, 0x14, UPT ;  /* 0x000000140400788c */ /* 0x000fc8000bf05270 */
[----:B------:R-:W-:Y:S02]  /*3070*/  USEL UR5, URZ, 0x1, UP0 ;  /* 0x00000001ff057887 */ /* 0x000fe40008000000 */
[----:B------:R-:W-:Y:S02]  /*3080*/  USEL UR4, UR4, URZ, UP0 ;  /* 0x000000ff04047287 */ /* 0x000fe40008000000 */
[----:B------:R-:W-:Y:S02]  /*3090*/  ULOP3.LUT UR6, UR26, UR5, URZ, 0x3c, !UPT ;  /* 0x000000051a067292 */ /* 0x000fe4000f8e3cff */
[----:B------:R-:W-:-:S04]  /*30a0*/  ULEA UR5, UR4, UR27, 0x3 ;  /* 0x0000001b04057291 */ /* 0x000fc8000f8e18ff */
[----:B-1----:R-:W-:-:S04]  /*30b0*/  MOV R3, UR6 ;  /* 0x0000000600037c02 */ /* 0x002fc80008000f00 */
[----:B------:R-:W-:-:S04]  /*30c0*/  SHF.L.U32 R3, R3, 0x1f, RZ ;  /* 0x0000001f03037819 */ /* 0x000fc800000006ff */
[----:B------:R-:W1:Y:S02]  /*30d0*/  SYNCS.PHASECHK.TRANS64.TRYWAIT P0, [UR5], R3 ;  /* 0x00000003ff0075a7 */ /* 0x000e640008001105 */
[----:B-1----:R-:W-:Y:S05]  /*30e0*/  @!P0 BRA `(.L_x_42) ;  /* 0x00000068001c8947 */ /* 0x002fea0003800000 */
.L_x_150:
        /* <DEDUP_REMOVED lines=10> */
.L_x_152:
        /* <DEDUP_REMOVED lines=10> */
.L_x_154:
        /* <DEDUP_REMOVED lines=10> */
.L_x_156:
        /* <DEDUP_REMOVED lines=10> */
.L_x_158:
        /* <DEDUP_REMOVED lines=10> */
.L_x_160:
        /* <DEDUP_REMOVED lines=10> */
.L_x_162:
        /* <DEDUP_REMOVED lines=10> */
.L_x_164:
        /* <DEDUP_REMOVED lines=10> */
.L_x_166:
        /* <DEDUP_REMOVED lines=10> */
.L_x_168:
        /* <DEDUP_REMOVED lines=10> */
.L_x_170:
        /* <DEDUP_REMOVED lines=10> */
.L_x_172:
        /* <DEDUP_REMOVED lines=10> */
.L_x_174:
        /* <DEDUP_REMOVED lines=10> */
.L_x_176:
        /* <DEDUP_REMOVED lines=10> */
.L_x_178:
        /* <DEDUP_REMOVED lines=10> */
.L_x_180:
        /* <DEDUP_REMOVED lines=10> */
.L_x_182:
        /* <DEDUP_REMOVED lines=10> */
.L_x_184:
[----:B------:R-:W-:-:S04]  /*3b90*/  UIADD3 UR4, UPT, UPT, UR4, 0x1, URZ ;  /* 0x0000000104047890 */ /* 0x000fc8000fffe0ff */
[----:B------:R-:W-:-:S04]  /*3ba0*/  UISETP.NE.AND UP0, UPT, UR4, 0x14, UPT ;  /* 0x000000140400788c */ /* 0x000fc8000bf05270 */
[----:B------:R-:W-:Y:S02]  /*3bb0*/  USEL UR5, URZ, 0x1, UP0 ;  /* 0x00000001ff057887 */ /* 0x000fe40008000000 */
[----:B------:R-:W-:Y:S02]  /*3bc0*/  USEL UR4, UR4, URZ, UP0 ;  /* 0x000000ff04047287 */ /* 0x000fe40008000000 */
[----:B------:R-:W-:Y:S02]  /*3bd0*/  ULOP3.LUT UR5, UR6, UR5, URZ, 0x3c, !UPT ;  /* 0x0000000506057292 */ /* 0x000fe4000f8e3cff */
[----:B------:R-:W-:-:S04]  /*3be0*/  ULEA UR4, UR4, UR27, 0x3 ;  /* 0x0000001b04047291 */ /* 0x000fc8000f8e18ff */
[----:B------:R-:W-:Y:S02]  /*3bf0*/  IMAD.U32 R2, RZ, RZ, UR5 ;  /* 0x00000005ff027e24 */ /* 0x000fe4000f8e00ff */
[----:B-1----:R-:W-:-:S03]  /*3c00*/  MOV R0, UR4 ;  /* 0x0000000400007c02 */ /* 0x002fc60008000f00 */
[----:B------:R-:W-:-:S07]  /*3c10*/  SHF.L.U32 R3, R2, 0x1f, RZ ;  /* 0x0000001f02037819 */ /* 0x000fce00000006ff */
.L_x_60:
[----:B-1----:R1:W2:Y:S02]  /*3c20*/  SYNCS.PHASECHK.TRANS64.TRYWAIT P0, [R0+URZ], R3 ;  /* 0x00000003000075a7 */ /* 0x0022a400080011ff */
[----:B--2---:R-:W-:Y:S05]  /*3c30*/  @!P0 NANOSLEEP.SYNCS 0x989680 ;  /* 0x009896800000895d */ /* 0x004fea0003900000 */
[----:B------:R-:W2:Y:S02]  /*3c40*/  @!P0 SYNCS.PHASECHK.TRANS64 P0, [R0+URZ], R3 ;  /* 0x00000003000085a7 */ /* 0x000ea400080010ff */
[----:B--2---:R-:W-:Y:S05]  /*3c50*/  @P0 EXIT ;  /* 0x000000000000094d */ /* 0x004fea0003800000 */
[----:B------:R-:W-:Y:S05]  /*3c60*/  BRA `(.L_x_60) ;  /* 0xfffffffc00ec7947 */ /* 0x000fea000383ffff */
.L_x_22:
[----:B------:R-:W2:Y:S02]  /*3c70*/  S2UR UR4, SR_CgaCtaId ;  /* 0x00000000000479c3 */ /* 0x000ea40000008800 */
[----:B--2---:R-:W-:-:S04]  /*3c80*/  UISETP.NE.AND UP0, UPT, UR4, URZ, UPT ;  /* 0x000000ff0400728c */ /* 0x004fc8000bf05270 */
[----:B------:R-:W-:-:S09]  /*3c90*/  UISETP.NE.OR UP0, UPT, UR18, 0x1, UP0 ;  /* 0x000000011200788c */ /* 0x000fd20008705670 */
[----:B------:R-:W-:Y:S05]  /*3ca0*/  BRA.U UP0, `(.L_x_61) ;  /* 0x0000000100b47547 */ /* 0x000fea000b800000 */
[----:B------:R-:W2:Y:S01]  /*3cb0*/  S2UR UR5, SR_CgaCtaId ;  /* 0x00000000000579c3 */ /* 0x000ea20000008800 */
[----:B------:R-:W-:Y:S01]  /*3cc0*/  UMOV UR4, 0x400 ;  /* 0x0000040000047882 */ /* 0x000fe20000000000 */
[----:B------:R-:W-:Y:S01]  /*3cd0*/  HFMA2 R2, -RZ, RZ, 0, 5.9604644775390625e-08 ;  /* 0x00000001ff027431 */ /* 0x000fe200000001ff */
[----:B------:R-:W-:Y:S01]  /*3ce0*/  ISETP.GE.U32.AND P0, PT, R3, 0x2, PT ;  /* 0x000000020300780c */ /* 0x000fe20003f06070 */
[----:B------:R-:W-:Y:S01]  /*3cf0*/  IMAD.MOV.U32 R8, RZ, RZ, RZ ;  /* 0x000000ffff087224 */ /* 0x000fe200078e00ff */
[----:B--2---:R-:W-:-:S04]  /*3d00*/  ULEA UR4, UR5, UR4, 0x18 ;  /* 0x0000000405047291 */ /* 0x004fc8000f8ec0ff */
[----:B------:R-:W-:Y:S02]  /*3d10*/  UIADD3 UR5, UPT, UPT, UR4, 0x188, URZ ;  /* 0x0000018804057890 */ /* 0x000fe4000fffe0ff */
[----:B------:R-:W-:Y:S02]  /*3d20*/  UIADD3 UR8, UPT, UPT, UR4, 0x180, URZ ;  /* 0x0000018004087890 */ /* 0x000fe4000fffe0ff */
[----:B------:R-:W-:-:S12]  /*3d30*/  UPRMT UR5, URZ, 0x654, UR5 ;  /* 0x00000654ff057896 */ /* 0x000fd80008000005 */
.L_x_64:
[----:B------:R-:W-:Y:S01]  /*3d40*/  SHF.L.U32 R7, R2, 0x1f, RZ ;  /* 0x0000001f02077819 */ /* 0x000fe200000006ff */
[----:B------:R-:W-:Y:S02]  /*3d50*/  IMAD.U32 R4, RZ, RZ, UR8 ;  /* 0x00000008ff047e24 */ /* 0x000fe4000f8e00ff */
[----:B------:R-:W-:Y:S01]  /*3d60*/  @!P0 IMAD.MOV.U32 R5, RZ, RZ, 0x10 ;  /* 0x00000010ff058424 */ /* 0x000fe200078e00ff */
[----:B------:R-:W2:Y:S02]  /*3d70*/  SYNCS.PHASECHK.TRANS64.TRYWAIT P1, [UR4+0x188], R7 ;  /* 0x00018807ff0075a7 */ /* 0x000ea40008021104 */
[----:B------:R-:W-:-:S04]  /*3d80*/  PRMT R9, R3, 0x654, R4 ;  /* 0x0000065403097816 */ /* 0x000fc80000000004 */
[----:B------:R-:W-:Y:S01]  /*3d90*/  SEL R0, R9, R0, !P0 ;  /* 0x0000000009007207 */ /* 0x000fe20004000000 */
[----:B--2---:R-:W-:Y:S06]  /*3da0*/  @!P1 BRA `(.L_x_62) ;  /* 0x00000060009c9947 */ /* 0x004fec0003800000 */
.L_x_186:
[----:B------:R-:W-:Y:S01]  /*3db0*/  UIADD3 UR6, UPT, UPT, UR4, 0x1c0, URZ ;  /* 0x000001c004067890 */ /* 0x000fe2000fffe0ff */
[----:B------:R3:W-:Y:S01]  /*3dc0*/  @!P0 SYNCS.ARRIVE.TRANS64.RED RZ, [R0+URZ], R5 ;  /* 0x0000000500ff89a7 */ /* 0x0007e200080004ff */
[----:B------:R-:W-:Y:S01]  /*3dd0*/  UIADD3 UR7, UPT, UPT, UR4, 0x180, URZ ;  /* 0x0000018004077890 */ /* 0x000fe2000fffe0ff */
[----:B------:R-:W-:-:S08]  /*3de0*/  LOP3.LUT R2, R2, 0x1, RZ, 0x3c, !PT ;  /* 0x0000000102027812 */ /* 0x000fd000078e3cff */
[----:B------:R-:W-:Y:S06]  /*3df0*/  UGETNEXTWORKID.BROADCAST [UR6], [UR7] ;  /* 0x00000000060073ca */ /* 0x000fec0008000100 */
[----:B---3--:R-:W-:-:S04]  /*3e00*/  SHF.L.U32 R5, R8, 0x1f, RZ ;  /* 0x0000001f08057819 */ /* 0x008fc800000006ff */
[----:B------:R-:W3:Y:S02]  /*3e10*/  SYNCS.PHASECHK.TRANS64.TRYWAIT P1, [UR4+0x180], R5 ;  /* 0x00018005ff0075a7 */ /* 0x000ee40008021104 */
[----:B---3--:R-:W-:Y:S05]  /*3e20*/  @!P1 BRA `(.L_x_63) ;  /* 0x0000006000949947 */ /* 0x008fea0003800000 */
.L_x_188:
[----:B--2---:R-:W2:Y:S01]  /*3e30*/  LDS.128 R4, [UR4+0x1c0] ;  /* 0x0001c004ff047984 */ /* 0x004ea20008000c00 */
[----:B------:R-:W-:Y:S01]  /*3e40*/  LOP3.LUT R8, R8, 0x1, RZ, 0x3c, !PT ;  /* 0x0000000108087812 */ /* 0x000fe200078e3cff */
[----:B------:R-:W-:Y:S01]  /*3e50*/  @!PT LDS RZ, [RZ] ;  /* 0x00000000fffff984 */ /* 0x000fe20000000800 */
[----:B------:R-:W-:Y:S01]  /*3e60*/  @!PT LDS RZ, [RZ] ;  /* 0x00000000fffff984 */ /* 0x000fe20000000800 */
[----:B------:R-:W-:Y:S01]  /*3e70*/  @!PT LDS RZ, [RZ] ;  /* 0x00000000fffff984 */ /* 0x000fe20000000800 */
[----:B------:R-:W-:Y:S01]  /*3e80*/  @!PT LDS RZ, [RZ] ;  /* 0x00000000fffff984 */ /* 0x000fe20000000800 */
[----:B------:R3:W-:Y:S06]  /*3e90*/  MEMBAR.ALL.CTA ;  /* 0x0000000000007992 */ /* 0x0007ec0000008000 */
[----:B---3--:R-:W3:Y:S02]  /*3ea0*/  FENCE.VIEW.ASYNC.S ;  /* 0x00000000000073c6 */ /* 0x008ee40000000000 */
[----:B---3--:R-:W-:Y:S01]  /*3eb0*/  SYNCS.ARRIVE.TRANS64.RED.A1T0 RZ, [UR5], RZ ;  /* 0x000000ffffff79a7 */ /* 0x008fe20008100405 */
[----:B--2---:R-:W-:-:S13]  /*3ec0*/  LOP3.LUT P1, RZ, R6, 0x1, RZ, 0xc0, !PT ;  /* 0x0000000106ff7812 */ /* 0x004fda000782c0ff */
[----:B------:R-:W-:Y:S05]  /*3ed0*/  @P1 BRA `(.L_x_64) ;  /* 0xfffffffc00981947 */ /* 0x000fea000383ffff */
[----:B------:R-:W-:-:S04]  /*3ee0*/  SHF.L.U32 R0, R2, 0x1f, RZ ;  /* 0x0000001f02007819 */ /* 0x000fc800000006ff */
[----:B------:R-:W2:Y:S02]  /*3ef0*/  SYNCS.PHASECHK.TRANS64 P0, [UR4+0x188], R0 ;  /* 0x00018800ff0075a7 */ /* 0x000ea40008001004 */
[----:B-12---:R-:W-:Y:S05]  /*3f00*/  @P0 EXIT ;  /* 0x000000000000094d */ /* 0x006fea0003800000 */
[----:B------:R-:W-:-:S07]  /*3f10*/  MOV R0, UR4 ;  /* 0x0000000400007c02 */ /* 0x000fce0008000f00 */
.L_x_65:
[----:B-1----:R-:W-:-:S04]  /*3f20*/  SHF.L.U32 R3, R2, 0x1f, RZ ;  /* 0x0000001f02037819 */ /* 0x002fc800000006ff */
[----:B------:R1:W2:Y:S03]  /*3f30*/  SYNCS.PHASECHK.TRANS64.TRYWAIT P0, [R0+URZ+0x188], R3 ;  /* 0x00018803000075a7 */ /* 0x0002a600080011ff */
[----:B--2---:R-:W-:Y:S05]  /*3f40*/  @!P0 NANOSLEEP.SYNCS 0x989680 ;  /* 0x009896800000895d */ /* 0x004fea0003900000 */
[----:B------:R-:W2:Y:S02]  /*3f50*/  @!P0 SYNCS.PHASECHK.TRANS64 P0, [R0+URZ+0x188], R3 ;  /* 0x00018803000085a7 */ /* 0x000ea400080010ff */
[----:B--2---:R-:W-:Y:S05]  /*3f60*/  @P0 EXIT ;  /* 0x000000000000094d */ /* 0x004fea0003800000 */
[----:B------:R-:W-:Y:S05]  /*3f70*/  BRA `(.L_x_65) ;  /* 0xfffffffc00e87947 */ /* 0x000fea000383ffff */
.L_x_61:
[----:B------:R-:W-:Y:S05]  /*3f80*/  BRA.U UP4, `(.L_x_66) ;  /* 0x0000001104607547 */ /* 0x000fea000b800000 */
[----:B------:R-:W2:Y:S01]  /*3f90*/  S2UR UR4, SR_CgaCtaId ;  /* 0x00000000000479c3 */ /* 0x000ea20000008800 */
[----:B------:R-:W-:Y:S01]  /*3fa0*/  UMOV UR5, 0x40 ;  /* 0x0000004000057882 */ /* 0x000fe20000000000 */
[----:B------:R-:W-:Y:S01]  /*3fb0*/  NOP ;  /* 0x0000000000007918 */ /* 0x000fe20000000000 */
[----:B------:R-:W-:Y:S01]  /*3fc0*/  UMOV UR6, 0x400 ;  /* 0x0000040000067882 */ /* 0x000fe20000000000 */
[----:B--2---:R-:W-:Y:S02]  /*3fd0*/  ULEA UR5, UR4, UR5, 0x18 ;  /* 0x0000000504057291 */ /* 0x004fe4000f8ec0ff */
[----:B------:R-:W-:-:S07]  /*3fe0*/  ULEA UR6, UR4, UR6, 0x18 ;  /* 0x0000000604067291 */ /* 0x000fce000f8ec0ff */
[----:B------:R-:W2:Y:S02]  /*3ff0*/  LDS.U8 R3, [UR5+0x1c] ;  /* 0x00001c05ff037984 */ /* 0x000ea40008000000 */
[----:B--2---:R-:W-:-:S13]  /*4000*/  ISETP.NE.AND P0, PT, R3, RZ, PT ;  /* 0x000000ff0300720c */ /* 0x004fda0003f05270 */
[----:B------:R-:W-:Y:S05]  /*4010*/  @P0 BRA `(.L_x_67) ;  /* 0x0000000400080947 */ /* 0x000fea0003800000 */
[----:B------:R-:W-:Y:S02]  /*4020*/  UISETP.NE.U32.AND UP1, UPT, UR33, 0x1, UPT ;  /* 0x000000012100788c */ /* 0x000fe4000bf25070 */
[----:B------:R-:W-:-:S07]  /*4030*/  UIADD3 UR7, UPT, UPT, UR5, 0x8, URZ ;  /* 0x0000000805077890 */ /* 0x000fce000fffe0ff */
[----:B------:R-:W-:Y:S05]  /*4040*/  BRA.U !UP1, `(.L_x_68) ;  /* 0x00000001099c7547 */ /* 0x000fea000b800000 */
[----:B------:R-:W-:Y:S01]  /*4050*/  ELECT P0, URZ, PT ;  /* 0x0000000000ff782f */ /* 0x000fe20003800000 */
[----:B------:R-:W-:-:S12]  /*4060*/  BSSY B0, `(.L_x_68) ;  /* 0x0000025000007945 */ /* 0x000fd80003800000 */
[----:B------:R-:W-:Y:S05]  /*4070*/  @!P0 BRA `(.L_x_69) ;  /* 0x00000000008c8947 */ /* 0x000fea0003800000 */
[----:B------:R-:W-:-:S05]  /*4080*/  UMOV UR4, 0x10 ;  /* 0x0000001000047882 */ /* 0x000fca0000000000 */
[----:B------:R-:W-:Y:S04]  /*4090*/  DEPBAR.LE SB2, 0x36 ;  /* 0x0000ad800000791a */ /* 0x000fe80000000000 */
[----:B------:R-:W2:Y:S02]  /*40a0*/  UTCATOMSWS.2CTA.FIND_AND_SET.ALIGN UP0, UR4, UR4 ;  /* 0x00000004000475e3 */ /* 0x000ea40008200800 */
[----:B--2---:R-:W-:Y:S01]  /*40b0*/  MOV R10, UR4 ;  /* 0x00000004000a7c02 */ /* 0x004fe20008000f00 */
[----:B------:R-:W-:Y:S06]  /*40c0*/  BRA.U UP0, `(.L_x_70) ;  /* 0x0000000100187547 */ /* 0x000fec000b800000 */
.L_x_71:
[----:B------:R-:W-:Y:S05]  /*40d0*/  NANOSLEEP 0x64 ;  /* 0x000000640000795d */ /* 0x000fea0003800000 */
[----:B------:R-:W-:-:S05]  /*40e0*/  UMOV UR4, 0x10 ;  /* 0x0000001000047882 */ /* 0x000fca0000000000 */
[----:B------:R-:W-:Y:S04]  /*40f0*/  DEPBAR.LE SB2, 0x36 ;  /* 0x0000ad800000791a */ /* 0x000fe80000000000 */
[----:B------:R-:W2:Y:S02]  /*4100*/  UTCATOMSWS.2CTA.FIND_AND_SET.ALIGN UP0, UR4, UR4 ;  /* 0x00000004000475e3 */ /* 0x000ea40008200800 */
[----:B--2---:R-:W-:Y:S01]  /*4110*/  MOV R10, UR4 ;  /* 0x00000004000a7c02 */ /* 0x004fe20008000f00 */
[----:B------:R-:W-:Y:S05]  /*4120*/  BRA.U !UP0, `(.L_x_71) ;  /* 0xfffffffd08e87547 */ /* 0x000fea000b83ffff */
.L_x_70:
[----:B------:R-:W2:Y:S01]  /*4130*/  LDS R6, [UR5+0x10] ;  /* 0x00001005ff067984 */ /* 0x000ea20008000800 */
[----:B------:R-:W-:Y:S01]  /*4140*/  IMAD.U32 R3, RZ, RZ, UR6 ;  /* 0x00000006ff037e24 */ /* 0x000fe2000f8e00ff */
[----:B------:R-:W-:-:S03]  /*4150*/  MOV R4, UR32 ;  /* 0x0000002000047c02 */ /* 0x000fc60008000f00 */
[----:B------:R-:W-:Y:S01]  /*4160*/  VIADD R3, R3, 0x1d0 ;  /* 0x000001d003037836 */ /* 0x000fe20000000000 */
[----:B--2---:R-:W-:-:S04]  /*4170*/  SHF.L.U32 R6, R6, 0x1f, RZ ;  /* 0x0000001f06067819 */ /* 0x004fc800000006ff */
[----:B------:R-:W2:Y:S02]  /*4180*/  SYNCS.PHASECHK.TRANS64.TRYWAIT P0, [UR5+0x8], R6 ;  /* 0x00000806ff0075a7 */ /* 0x000ea40008001105 */
[----:B--2---:R-:W-:Y:S05]  /*4190*/  @P0 BRA `(.L_x_72) ;  /* 0x0000000000080947 */ /* 0x004fea0003800000 */
[----:B------:R-:W2:Y:S02]  /*41a0*/  SYNCS.PHASECHK.TRANS64.TRYWAIT P0, [UR5+0x8], R6 ;  /* 0x00000806ff0075a7 */ /* 0x000ea40008001105 */
[----:B--2---:R-:W-:Y:S05]  /*41b0*/  @!P0 BRA `(.L_x_73) ;  /* 0x0000005c00c88947 */ /* 0x004fea0003800000 */
.L_x_72:
[----:B------:R-:W-:Y:S01]  /*41c0*/  PRMT R4, R4, 0x654, R3 ;  /* 0x0000065404047816 */ /* 0x000fe20000000003 */
[----:B------:R-:W-:Y:S01]  /*41d0*/  HFMA2 R3, -RZ, RZ, 0, 5.9604644775390625e-08 ;  /* 0x00000001ff037431 */ /* 0x000fe200000001ff */
[----:B------:R-:W-:Y:S01]  /*41e0*/  UPRMT UR4, UR32, 0x654, UR7 ;  /* 0x0000065420047896 */ /* 0x000fe20008000007 */
[----:B------:R-:W-:Y:S02]  /*41f0*/  IMAD.MOV.U32 R7, RZ, RZ, 0xffff ;  /* 0x0000ffffff077424 */ /* 0x000fe400078e00ff */
[----:B--2---:R-:W-:Y:S02]  /*4200*/  IMAD.MOV.U32 R6, RZ, RZ, 0x4 ;  /* 0x00000004ff067424 */ /* 0x004fe400078e00ff */
[----:B------:R-:W-:Y:S01]  /*4210*/  IMAD.SHL.U32 R9, R10, 0x20, RZ ;  /* 0x000000200a097824 */ /* 0x000fe200078e00ff */
[----:B------:R-:W-:Y:S02]  /*4220*/  MOV R5, UR4 ;  /* 0x0000000400057c02 */ /* 0x000fe40008000f00 */
[-C--:B------:R-:W-:Y:S01]  /*4230*/  SHF.L.U32 R8, R7, R10.reuse, RZ ;  /* 0x0000000a07087219 */ /* 0x080fe200000006ff */
[----:B------:R2:W-:Y:S01]  /*4240*/  SYNCS.ARRIVE.TRANS64.RED RZ, [UR4], R6 ;  /* 0x00000006ffff79a7 */ /* 0x0005e20008000404 */
[----:B------:R-:W-:Y:S01]  /*4250*/  SHF.L.U32 R7, R3, R10, RZ ;  /* 0x0000000a03077219 */ /* 0x000fe200000006ff */
[----:B------:R2:W-:Y:S04]  /*4260*/  STS [UR6+0x1d0], R9 ;  /* 0x0001d009ff007988 */ /* 0x0005e80008000806 */
[----:B------:R2:W-:Y:S04]  /*4270*/  STAS [R4.64], R10 ;  /* 0x0000000a04007dbd */ /* 0x0005e8000c0008ff */
[----:B------:R2:W-:Y:S04]  /*4280*/  ATOMS.OR RZ, [UR5+0x14], R8 ;  /* 0x00001408ffff798c */ /* 0x0005e8000b000005 */
[----:B------:R2:W-:Y:S04]  /*4290*/  ATOMS.OR RZ, [UR5+0x18], R7 ;  /* 0x00001807ffff798c */ /* 0x0005e8000b000005 */
[----:B------:R2:W-:Y:S02]  /*42a0*/  ATOMS.XOR RZ, [UR5+0x10], R3 ;  /* 0x00001003ffff798c */ /* 0x0005e4000b800005 */
.L_x_69:
[----:B-1----:R-:W-:Y:S05]  /*42b0*/  BSYNC B0 ;  /* 0x0000000000007941 */ /* 0x002fea0003800000 */
.L_x_68:
[----:B------:R-:W-:Y:S05]  /*42c0*/  BRA.U UP1, `(.L_x_74) ;  /* 0x00000001016c7547 */ /* 0x000fea000b800000 */
[----:B------:R-:W-:-:S03]  /*42d0*/  UMOV UR4, 0xffffffff ;  /* 0xffffffff00047882 */ /* 0x000fc60000000000 */
[----:B------:R-:W-:Y:S05]  /*42e0*/  BRA.DIV UR4, `(.L_x_75) ;  /* 0x0000005e04947947 */ /* 0x000fea000b800000 */
[----:B------:R-:W-:-:S13]  /*42f0*/  ELECT P6, URZ, PT ;  /* 0x0000000000ff782f */ /* 0x000fda00038c0000 */
.L_x_191:
[----:B------:R-:W-:Y:S05]  /*4300*/  @!P6 BRA `(.L_x_74) ;  /* 0x00000000005ce947 */ /* 0x000fea0003800000 */
[----:B--2---:R-:W2:Y:S02]  /*4310*/  LDS R4, [UR5+0x10] ;  /* 0x00001005ff047984 */ /* 0x004ea40008000800 */
[----:B--2---:R-:W-:-:S04]  /*4320*/  SHF.L.U32 R4, R4, 0x1f, RZ ;  /* 0x0000001f04047819 */ /* 0x004fc800000006ff */
[----:B------:R-:W2:Y:S02]  /*4330*/  SYNCS.PHASECHK.TRANS64.TRYWAIT P0, [UR5+0x8], R4 ;  /* 0x00000804ff0075a7 */ /* 0x000ea40008001105 */
[----:B--2---:R-:W-:Y:S05]  /*4340*/  @P0 BRA `(.L_x_76) ;  /* 0x0000000000080947 */ /* 0x004fea0003800000 */
[----:B------:R-:W2:Y:S02]  /*4350*/  SYNCS.PHASECHK.TRANS64.TRYWAIT P0, [UR5+0x8], R4 ;  /* 0x00000804ff0075a7 */ /* 0x000ea40008001105 */
[----:B--2---:R-:W-:Y:S05]  /*4360*/  @!P0 BRA `(.L_x_77) ;  /* 0x0000005c00948947 */ /* 0x004fea0003800000 */
.L_x_76:
[----:B------:R-:W3:Y:S01]  /*4370*/  LDS R6, [UR6+0x1d0] ;  /* 0x0001d006ff067984 */ /* 0x000ee20008000800 */
[----:B--2---:R-:W-:Y:S02]  /*4380*/  HFMA2 R3, -RZ, RZ, 0, 5.9604644775390625e-08 ;  /* 0x00000001ff037431 */ /* 0x004fe400000001ff */
[----:B------:R-:W-:Y:S01]  /*4390*/  IMAD.MOV.U32 R4, RZ, RZ, 0xffff ;  /* 0x0000ffffff047424 */ /* 0x000fe200078e00ff */
[----:B------:R-:W-:Y:S01]  /*43a0*/  UPRMT UR4, UR32, 0x654, UR7 ;  /* 0x0000065420047896 */ /* 0x000fe20008000007 */
[----:B---3--:R-:W-:-:S03]  /*43b0*/  IMAD.SHL.U32 R5, R6, 0x20, RZ ;  /* 0x0000002006057824 */ /* 0x008fc600078e00ff */
[-C--:B------:R-:W-:Y:S02]  /*43c0*/  SHF.L.U32 R4, R4, R6.reuse, RZ ;  /* 0x0000000604047219 */ /* 0x080fe400000006ff */
[----:B------:R-:W-:Y:S01]  /*43d0*/  SHF.L.U32 R6, R3, R6, RZ ;  /* 0x0000000603067219 */ /* 0x000fe200000006ff */
[----:B------:R3:W-:Y:S04]  /*43e0*/  STS [UR6+0x1d0], R5 ;  /* 0x0001d005ff007988 */ /* 0x0007e80008000806 */
[----:B------:R3:W-:Y:S04]  /*43f0*/  ATOMS.OR RZ, [UR5+0x14], R4 ;  /* 0x00001404ffff798c */ /* 0x0007e8000b000005 */
[----:B------:R3:W-:Y:S01]  /*4400*/  ATOMS.OR RZ, [UR5+0x18], R6 ;  /* 0x00001806ffff798c */ /* 0x0007e2000b000005 */
[----:B------:R-:W-:Y:S03]  /*4410*/  SYNCS.ARRIVE.TRANS64.RED.A1T0 RZ, [UR4], RZ ;  /* 0x000000ffffff79a7 */ /* 0x000fe60008100404 */
[----:B------:R3:W-:Y:S01]  /*4420*/  ATOMS.XOR RZ, [UR5+0x10], R3 ;  /* 0x00001003ffff798c */ /* 0x0007e2000b800005 */
[----:B------:R-:W-:Y:S05]  /*4430*/  BRA `(.L_x_74) ;  /* 0x0000000000107947 */ /* 0x000fea0003800000 */
.L_x_67:
[----:B------:R-:W-:Y:S02]  /*4440*/  MOV R3, 0xffffffff ;  /* 0xffffffff00037802 */ /* 0x000fe40000000f00 */
[----:B------:R-:W-:-:S03]  /*4450*/  MOV R4, 0x4480 ;  /* 0x0000448000047802 */ /* 0x000fc60000000f00 */
[----:B------:R2:W-:Y:S04]  /*4460*/  STS [UR6+0x1d0], R3 ;  /* 0x0001d003ff007988 */ /* 0x0005e80008000806 */
[----:B-12--5:R-:W-:Y:S05]  /*4470*/  CALL.REL.NOINC `($__internal_1_$__cuda_sm10x_tcgen05_guardrail_trap_phase_invalid_during_alloc) ;  /* 0x0000006000d07944 */ /* 0x026fea0003c00000 */
.L_x_74:
[----:B------:R-:W-:Y:S05]  /*4480*/  WARPSYNC.ALL ;  /* 0x0000000000007948 */ /* 0x000fea0003800000 */
[----:B------:R-:W4:Y:S01]  /*4490*/  S2UR UR18, SR_CgaCtaId ;  /* 0x00000000001279c3 */ /* 0x000f220000008800 */
[----:B------:R-:W-:Y:S01]  /*44a0*/  UMOV UR4, 0x400 ;  /* 0x0000040000047882 */ /* 0x000fe20000000000 */
[----:B------:R-:W-:-:S06]  /*44b0*/  NOP ;  /* 0x0000000000007918 */ /* 0x000fcc0000000000 */
[----:B------:R-:W-:Y:S06]  /*44c0*/  BAR.ARV 0x6, 0xa0 ;  /* 0x0182800000007b1d */ /* 0x000fec0000002000 */
[----:B------:R-:W1:Y:S01]  /*44d0*/  LDCU UR7, c[0x0][0x390] ;  /* 0x00007200ff0777ac */ /* 0x000e620008000800 */
[----:B------:R-:W-:Y:S01]  /*44e0*/  LOP3.LUT R2, R2, 0xffff, RZ, 0xc0, !PT ;  /* 0x0000ffff02027812 */ /* 0x000fe200078ec0ff */
[----:B------:R-:W-:Y:S01]  /*44f0*/  IMAD.MOV.U32 R11, RZ, RZ, 0x1 ;  /* 0x00000001ff0b7424 */ /* 0x000fe200078e00ff */
[----:B------:R-:W-:Y:S01]  /*4500*/  LOP3.LUT R0, R0, 0xffff, RZ, 0xc0, !PT ;  /* 0x0000ffff00007812 */ /* 0x000fe200078ec0ff */
[----:B--2---:R-:W-:Y:S01]  /*4510*/  IMAD.MOV.U32 R10, RZ, RZ, RZ ;  /* 0x000000ffff0a7224 */ /* 0x004fe200078e00ff */
[----:B------:R-:W-:Y:S01]  /*4520*/  R2UR UR19, R2 ;  /* 0x00000000021372ca */ /* 0x000fe200000e0000 */
[----:B------:R-:W-:Y:S01]  /*4530*/  IMAD.MOV.U32 R8, RZ, RZ, RZ ;  /* 0x000000ffff087224 */ /* 0x000fe200078e00ff */
[----:B------:R-:W-:Y:S01]  /*4540*/  R2UR UR30, R0 ;  /* 0x00000000001e72ca */ /* 0x000fe200000e0000 */
[----:B------:R-:W-:Y:S01]  /*4550*/  UMOV UR22, URZ ;  /* 0x000000ff00167c82 */ /* 0x000fe20008000000 */
[----:B------:R-:W-:-:S02]  /*4560*/  UISETP.NE.AND UP4, UPT, UR33, URZ, UPT ;  /* 0x000000ff2100728c */ /* 0x000fc4000bf85270 */
[----:B----4-:R-:W-:Y:S01]  /*4570*/  ULEA UR18, UR18, UR4, 0x18 ;  /* 0x0000000412127291 */ /* 0x010fe2000f8ec0ff */
[----:B------:R-:W-:Y:S01]  /*4580*/  UMOV UR15, URZ ;  /* 0x000000ff000f7c82 */ /* 0x000fe20008000000 */
[----:B------:R-:W-:Y:S02]  /*4590*/  UMOV UR26, 0x0 ;  /* 0x00000000001a7882 */ /* 0x000fe40000000000 */
[----:B------:R-:W-:Y:S02]  /*45a0*/  UIADD3 UR5, UPT, UPT, UR18, 0x6400, URZ ;  /* 0x0000640012057890 */ /* 0x000fe4000fffe0ff */
[----:B------:R-:W-:Y:S02]  /*45b0*/  UIADD3 UR6, UPT, UPT, UR18, 0x2e400, URZ ;  /* 0x0002e40012067890 */ /* 0x000fe4000fffe0ff */
[----:B-1----:R-:W-:Y:S01]  /*45c0*/  UIADD3 UR7, UPT, UPT, UR7, 0x1f, URZ ;  /* 0x0000001f07077890 */ /* 0x002fe2000fffe0ff */
[----:B---3--:R-:W1:Y:S01]  /*45d0*/  LDS R3, [UR18+0x1d0] ;  /* 0x0001d012ff037984 */ /* 0x008e620008000800 */
[----:B------:R-:W-:-:S02]  /*45e0*/  USHF.R.U32.HI UR5, URZ, 0x4, UR5 ;  /* 0x00000004ff057899 */ /* 0x000fc40008011605 */
[----:B------:R-:W-:Y:S02]  /*45f0*/  USHF.R.S32.HI UR4, URZ, 0x1f, UR7 ;  /* 0x0000001fff047899 */ /* 0x000fe40008011407 */
[----:B------:R-:W-:Y:S02]  /*4600*/  UIADD3 UR29, UPT, UPT, UR18, 0x188, URZ ;  /* 0x00000188121d7890 */ /* 0x000fe4000fffe0ff */
[----:B------:R-:W-:Y:S02]  /*4610*/  ULEA.HI UR4, UR4, UR7, URZ, 0x5 ;  /* 0x0000000704047291 */ /* 0x000fe4000f8f28ff */
[----:B------:R-:W-:Y:S02]  /*4620*/  USHF.R.U32.HI UR6, URZ, 0x4, UR6 ;  /* 0x00000004ff067899 */ /* 0x000fe40008011606 */
[----:B------:R-:W-:Y:S02]  /*4630*/  USHF.R.S32.HI UR28, URZ, 0x5, UR4 ;  /* 0x00000005ff1c7899 */ /* 0x000fe40008011404 */
[----:B------:R-:W-:-:S02]  /*4640*/  ULOP3.LUT UR20, UR5, 0x3fff, URZ, 0xc0, !UPT ;  /* 0x00003fff05147892 */ /* 0x000fc4000f8ec0ff */
[----:B------:R-:W-:Y:S02]  /*4650*/  UISETP.LT.AND UP0, UPT, UR28, 0x1, UPT ;  /* 0x000000011c00788c */ /* 0x000fe4000bf01270 */
[----:B------:R-:W-:Y:S02]  /*4660*/  UPRMT UR29, URZ, 0x654, UR29 ;  /* 0x00000654ff1d7896 */ /* 0x000fe4000800001d */
[----:B------:R-:W-:Y:S02]  /*4670*/  USEL UR31, UR28, 0x1, !UP0 ;  /* 0x000000011c1f7887 */ /* 0x000fe4000c000000 */
[----:B------:R-:W-:Y:S02]  /*4680*/  ULOP3.LUT UR21, UR6, 0x3fff, URZ, 0xc0, !UPT ;  /* 0x00003fff06157892 */ /* 0x000fe4000f8ec0ff */
[----:B------:R-:W-:Y:S02]  /*4690*/  ULOP3.LUT UR20, UR20, 0x1000000, URZ, 0xfc, !UPT ;  /* 0x0100000014147892 */ /* 0x000fe4000f8efcff */
[----:B------:R-:W-:Y:S01]  /*46a0*/  UIADD3 UR31, UPT, UPT, -UR31, URZ, URZ ;  /* 0x000000ff1f1f7290 */ /* 0x000fe2000fffe1ff */
[----:B------:R-:W-:Y:S01]  /*46b0*/  UMOV UR27, 0x10118010 ;  /* 0x10118010001b7882 */ /* 0x000fe20000000000 */
[----:B------:R-:W-:Y:S01]  /*46c0*/  UMOV UR24, 0x0 ;  /* 0x0000000000187882 */ /* 0x000fe20000000000 */
[----:B------:R-:W-:Y:S01]  /*46d0*/  UMOV UR25, 0x10118010 ;  /* 0x1011801000197882 */ /* 0x000fe20000000000 */
[C---:B-1----:R-:W-:Y:S01]  /*46e0*/  VIADD R5, R3.reuse, 0x40 ;  /* 0x0000004003057836 */ /* 0x042fe20000000000 */
[----:B------:R-:W-:-:S04]  /*46f0*/  LOP3.LUT R4, R3, 0xffff, RZ, 0xc0, !PT ;  /* 0x0000ffff03047812 */ /* 0x000fc800078ec0ff */
[----:B------:R-:W-:-:S05]  /*4700*/  LOP3.LUT R5, R5, 0xffff, RZ, 0xc0, !PT ;  /* 0x0000ffff05057812 */ /* 0x000fca00078ec0ff */
[----:B------:R1:W-:Y:S02]  /*4710*/  STL.64 [R1], R4 ;  /* 0x0000000401007387 */ /* 0x0003e40000100a00 */
.L_x_86:
[----:B-1----:R-:W-:-:S04]  /*4720*/  SHF.L.U32 R5, R10, 0x1f, RZ ;  /* 0x0000001f0a057819 */ /* 0x002fc800000006ff */
[----:B------:R-:W1:Y:S02]  /*4730*/  SYNCS.PHASECHK.TRANS64.TRYWAIT P0, [UR18+0x180], R5 ;  /* 0x00018005ff0075a7 */ /* 0x000e640008001112 */
[----:B-12-4-:R-:W-:Y:S05]  /*4740*/  @!P0 BRA `(.L_x_78) ;  /* 0x0000005800b48947 */ /* 0x016fea0003800000 */
.L_x_193:
[----:B-1----:R-:W1:Y:S01]  /*4750*/  LDS.128 R4, [UR18+0x1c0] ;  /* 0x0001c012ff047984 */ /* 0x002e620008000c00 */
[----:B------:R-:W-:Y:S01]  /*4760*/  ULEA UR23, UR22, UR18, 0x3 ;  /* 0x0000001216177291 */ /* 0x000fe2000f8e18ff */
[----:B------:R-:W-:Y:S01]  /*4770*/  @!PT LDS RZ, [RZ] ;  /* 0x00000000fffff984 */ /* 0x000fe20000000800 */
[----:B------:R-:W-:Y:S01]  /*4780*/  @!PT LDS RZ, [RZ] ;  /* 0x00000000fffff984 */ /* 0x000fe20000000800 */
[----:B------:R-:W-:Y:S01]  /*4790*/  @!PT LDS RZ, [RZ] ;  /* 0x00000000fffff984 */ /* 0x000fe20000000800 */
[----:B------:R-:W-:Y:S01]  /*47a0*/  @!PT LDS RZ, [RZ] ;  /* 0x00000000fffff984 */ /* 0x000fe20000000800 */
[----:B------:R2:W-:Y:S06]  /*47b0*/  MEMBAR.ALL.CTA ;  /* 0x0000000000007992 */ /* 0x0005ec0000008000 */
[----:B--2---:R-:W2:Y:S02]  /*47c0*/  FENCE.VIEW.ASYNC.S ;  /* 0x00000000000073c6 */ /* 0x004ea40000000000 */
[----:B--2---:R-:W-:Y:S01]  /*47d0*/  SYNCS.ARRIVE.TRANS64.RED.A1T0 RZ, [UR29], RZ ;  /* 0x000000ffffff79a7 */ /* 0x004fe2000810041d */
[----:B------:R-:W-:Y:S05]  /*47e0*/  BRA.U UP4, `(.L_x_79) ;  /* 0x00000001040c7547 */ /* 0x000fea000b800000 */
[----:B------:R-:W-:-:S04]  /*47f0*/  SHF.L.U32 R9, R11, 0x1f, RZ ;  /* 0x0000001f0b097819 */ /* 0x000fc800000006ff */
[----:B------:R-:W2:Y:S02]  /*4800*/  SYNCS.PHASECHK.TRANS64.TRYWAIT P0, [UR23+0x1a0], R9 ;  /* 0x0001a009ff0075a7 */ /* 0x000ea40008001117 */
[----:B--2---:R-:W-:Y:S05]  /*4810*/  @!P0 BRA `(.L_x_80) ;  /* 0x0000005800988947 */ /* 0x004fea0003800000 */
.L_x_79:
[----:B------:R-:W-:Y:S05]  /*4820*/  BRA.U UP4, `(.L_x_81) ;  /* 0x0000000104dc7547 */ /* 0x000fea000b800000 */
[----:B------:R-:W3:Y:S02]  /*4830*/  LDCU UR4, c[0x0][0x390] ;  /* 0x00007200ff0477ac */ /* 0x000ee40008000800 */
[----:B---3--:R-:W-:-:S09]  /*4840*/  UISETP.GE.AND UP0, UPT, UR4, 0x1, UPT ;  /* 0x000000010400788c */ /* 0x008fd2000bf06270 */
[----:B------:R-:W-:Y:S05]  /*4850*/  BRA.U !UP0, `(.L_x_82) ;  /* 0x0000000108c47547 */ /* 0x000fea000b800000 */
[----:B------:R-:W-:Y:S01]  /*4860*/  ULEA UR4, UR22, UR48, 0x2 ;  /* 0x0000003016047291 */ /* 0x000fe2000f8e10ff */
[----:B--2---:R-:W-:-:S08]  /*4870*/  SHF.L.U32 R0, R8, 0x1f, RZ ;  /* 0x0000001f08007819 */ /* 0x004fd000000006ff */
[----:B------:R-:W5:Y:S01]  /*4880*/  LDL R2, [UR4] ;  /* 0x00000004ff027983 */ /* 0x000f620008100800 */
[----:B------:R-:W-:Y:S02]  /*4890*/  ULEA UR4, UR15, UR18, 0x3 ;  /* 0x000000120f047291 */ /* 0x000fe4000f8e18ff */
[----:B------:R-:W-:Y:S01]  /*48a0*/  UPLOP3.LUT UP2, UPT, UPT, UPT, UPT, 0x40, 0x4 ;  /* 0x000000000004789c */ /* 0x000fe20003f4e870 */
[----:B------:R-:W-:Y:S01]  /*48b0*/  UMOV UR17, UR31 ;  /* 0x0000001f00117c82 */ /* 0x000fe20008000000 */
[----:B------:R-:W-:Y:S01]  /*48c0*/  UMOV UR16, UR28 ;  /* 0x0000001c00107c82 */ /* 0x000fe20008000000 */
[----:B------:R-:W-:-:S04]  /*48d0*/  UMOV UR5, UR15 ;  /* 0x0000000f00057c82 */ /* 0x000fc80008000000 */
[----:B------:R2:W3:Y:S04]  /*48e0*/  SYNCS.PHASECHK.TRANS64.TRYWAIT P1, [UR4], R0 ;  /* 0x00000000ff0075a7 */ /* 0x0004e80008021104 */
.L_x_85:
[----:B------:R-:W-:Y:S02]  /*48f0*/  UIADD3 UR17, UPT, UPT, UR17, 0x1, URZ ;  /* 0x0000000111117890 */ /* 0x000fe4000fffe0ff */
[----:B----4-:R-:W-:Y:S02]  /*4900*/  ULEA UR10, UR5, UR18, 0x3 ;  /* 0x00000012050a7291 */ /* 0x010fe4000f8e18ff */
[----:B------:R-:W-:Y:S01]  /*4910*/  UISETP.NE.AND UP3, UPT, UR17, URZ, UPT ;  /* 0x000000ff1100728c */ /* 0x000fe2000bf65270 */
[----:B--23--:R-:W-:Y:S10]  /*4920*/  @P1 BRA `(.L_x_83) ;  /* 0x00000000000c1947 */ /* 0x00cff40003800000 */
[----:B------:R-:W-:Y:S04]  /*4930*/  SHF.L.U32 R9, R8, 0x1f, RZ ;  /* 0x0000001f08097819 */ /* 0x000fe800000006ff */
[----:B------:R-:W3:Y:S02]  /*4940*/  SYNCS.PHASECHK.TRANS64.TRYWAIT P0, [UR10], R9 ;  /* 0x00000009ff0075a7 */ /* 0x000ee4000800110a */
[----:B---3--:R-:W-:Y:S05]  /*4950*/  @!P0 BRA `(.L_x_84) ;  /* 0x0000005800608947 */ /* 0x008fea0003800000 */
.L_x_83:
[----:B------:R-:W-:Y:S01]  /*4960*/  UISETP.NE.AND UP0, UPT, UR16, 0x1, UPT ;  /* 0x000000011000788c */ /* 0x000fe2000bf05270 */
[----:B------:R-:W-:Y:S01]  /*4970*/  PLOP3.LUT P1, PT, PT, PT, PT, 0x80, 0x8 ;  /* 0x000000000008781c */ /* 0x000fe20003f2f070 */
[----:B------:R-:W-:Y:S02]  /*4980*/  UIADD3 UR4, UPT, UPT, UR5, 0x1, URZ ;  /* 0x0000000105047890 */ /* 0x000fe4000fffe0ff */
[----:B------:R-:W-:Y:S02]  /*4990*/  ULEA UR8, UR5, UR21, 0x7 ;  /* 0x0000001505087291 */ /* 0x000fe4000f8e38ff */
[----:B------:R-:W-:Y:S01]  /*49a0*/  UISETP.NE.AND UP1, UPT, UR4, 0x14, UPT ;  /* 0x000000140400788c */ /* 0x000fe2000bf25270 */
[----:B------:R-:W-:Y:S01]  /*49b0*/  PLOP3.LUT P0, PT, PT, PT, UP0, 0x80, 0x8 ;  /* 0x000000000008781c */ /* 0x000fe20003f0f008 */
[----:B------:R-:W-:Y:S02]  /*49c0*/  UIADD3 UR12, UPT, UPT, UR8, 0x40, URZ ;  /* 0x00000040080c7890 */ /* 0x000fe4000fffe0ff */
[----:B------:R-:W-:Y:S02]  /*49d0*/  USEL UR6, URZ, 0x1, UP1 ;  /* 0x00000001ff067887 */ /* 0x000fe40008800000 */
[----:B------:R-:W-:Y:S02]  /*49e0*/  USEL UR15, UR4, URZ, UP1 ;  /* 0x000000ff040f7287 */ /* 0x000fe40008800000 */
[----:B------:R-:W-:Y:S02]  /*49f0*/  UIADD3 UR10, UPT, UPT, UR10, 0xa0, URZ ;  /* 0x000000a00a0a7890 */ /* 0x000fe4000fffe0ff */
[----:B------:R-:W-:Y:S01]  /*4a00*/  @UP0 ULEA UR4, UR15, UR18, 0x3 ;  /* 0x000000120f040291 */ /* 0x000fe2000f8e18ff */
[----:B------:R-:W-:Y:S01]  /*4a10*/  LOP3.LUT R8, R8, UR6, RZ, 0x3c, !PT ;  /* 0x0000000608087c12 */ /* 0x000fe2000f8e3cff */
[----:B------:R-:W-:Y:S01]  /*4a20*/  UIADD3 UR16, UPT, UPT, UR16, -0x1, URZ ;  /* 0xffffffff10107890 */ /* 0x000fe2000fffe0ff */
[----:B------:R-:W-:Y:S02]  /*4a30*/  UMOV UR9, 0x80004020 ;  /* 0x8000402000097882 */ /* 0x000fe40000000000 */
[----:B--2---:R-:W-:Y:S01]  /*4a40*/  @P0 SHF.L.U32 R0, R8, 0x1f, RZ ;  /* 0x0000001f08000819 */ /* 0x004fe200000006ff */
[----:B------:R-:W-:Y:S01]  /*4a50*/  UMOV UR13, 0x80004020 ;  /* 0x80004020000d7882 */ /* 0x000fe20000000000 */
[----:B------:R-:W-:Y:S02]  /*4a60*/  UMOV UR7, 0x40004040 ;  /* 0x4000404000077882 */ /* 0x000fe40000000000 */
[----:B------:R4:W2:Y:S01]  /*4a70*/  @P0 SYNCS.PHASECHK.TRANS64.TRYWAIT P1, [UR4], R0 ;  /* 0x00000000ff0005a7 */ /* 0x0008a20008021104 */
[----:B------:R-:W-:Y:S11]  /*4a80*/  ELECT P0, URZ, PT ;  /* 0x0000000000ff782f */ /* 0x000ff60003800000 */
[----:B------:R-:W-:Y:S02]  /*4a90*/  @!UPT UIADD3 URZ, UPT, UPT, URZ, URZ, URZ ;  /* 0x000000fffffff290 */ /* 0x000fe4000fffe0ff */
[C---:B-----5:R-:W-:Y:S01]  /*4aa0*/  @P0 R2UR.BROADCAST UR14, R2.reuse ;  /* 0x00000000020e02ca */ /* 0x060fe200008e0000 */
[----:B------:R-:W-:Y:S01]  /*4ab0*/  ULEA UR4, UR5, UR20, 0x9 ;  /* 0x0000001405047291 */ /* 0x000fe2000f8e48ff */
[----:B------:R-:W-:Y:S11]  /*4ac0*/  ELECT P0, URZ, PT ;  /* 0x0000000000ff782f */ /* 0x000ff60003800000 */
[----:B------:R-:W-:Y:S02]  /*4ad0*/  @!UPT UIADD3 URZ, UPT, UPT, URZ, URZ, URZ ;  /* 0x000000fffffff290 */ /* 0x000fe4000fffe0ff */
[----:B------:R-:W-:Y:S01]  /*4ae0*/  @P0 R2UR.BROADCAST UR11, R2 ;  /* 0x00000000020b02ca */ /* 0x000fe200008e0000 */
[----:B------:R-:W-:Y:S01]  /*4af0*/  UIADD3 UR6, UPT, UPT, UR4, 0x80, URZ ;  /* 0x0000008004067890 */ /* 0x000fe2000fffe0ff */
[----:B------:R-:W-:Y:S02]  /*4b00*/  UMOV UR5, 0x40004040 ;  /* 0x4000404000057882 */ /* 0x000fe40000000000 */
[----:B------:R3:W-:Y:S01]  /*4b10*/  UTCHMMA.2CTA gdesc[UR4], gdesc[UR8], tmem[UR14], tmem[UR26], idesc[UR27], UP2 ;  /* 0x00ff1a08040075ea */ /* 0x0007e2000920000e */
[----:B------:R-:W-:Y:S08]  /*4b20*/  UPLOP3.LUT UP2, UPT, UPT, UPT, UPT, 0x80, 0x8 ;  /* 0x000000000008789c */ /* 0x000ff00003f4f070 */
[----:B------:R4:W-:Y:S01]  /*4b30*/  UTCHMMA.2CTA gdesc[UR6], gdesc[UR12], tmem[UR11], tmem[UR24], idesc[UR25], UPT ;  /* 0x00ff180c060075ea */ /* 0x0009e2000ba0000b */
[----:B------:R4:W-:Y:S01]  /*4b40*/  UTCBAR.2CTA.MULTICAST [UR10], URZ, UR19 ;  /* 0x000000ff0a0073e9 */ /* 0x0009e20008200813 */
[----:B---3--:R-:W-:Y:S01]  /*4b50*/  UMOV UR5, UR15 ;  /* 0x0000000f00057c82 */ /* 0x008fe20008000000 */
[----:B------:R-:W-:Y:S05]  /*4b60*/  BRA.U UP3, `(.L_x_85) ;  /* 0xfffffffd03607547 */ /* 0x000fea000b83ffff */
.L_x_82:
[----:B------:R-:W-:-:S09]  /*4b70*/  UIADD3 UR4, UPT, UPT, UR23, 0x190, URZ ;  /* 0x0000019017047890 */ /* 0x000fd2000fffe0ff */
[----:B------:R3:W-:Y:S01]  /*4b80*/  UTCBAR.2CTA.MULTICAST [UR4], URZ, UR30 ;  /* 0x000000ff040073e9 */ /* 0x0007e2000820081e */
[----:B------:R-:W-:Y:S02]  /*4b90*/  NOP ;  /* 0x0000000000007918 */ /* 0x000fe40000000000 */
.L_x_81:
[----:B---3--:R-:W-:Y:S01]  /*4ba0*/  UIADD3 UR4, UPT, UPT, UR22, 0x1, URZ ;  /* 0x0000000116047890 */ /* 0x008fe2000fffe0ff */
[----:B-1----:R-:W-:Y:S02]  /*4bb0*/  LOP3.LUT P0, RZ, R6, 0x1, RZ, 0xc0, !PT ;  /* 0x0000000106ff7812 */ /* 0x002fe4000780c0ff */
[----:B------:R-:W-:Y:S01]  /*4bc0*/  LOP3.LUT R10, R10, 0x1, RZ, 0x3c, !PT ;  /* 0x000000010a0a7812 */ /* 0x000fe200078e3cff */
[----:B------:R-:W-:-:S04]  /*4bd0*/  UISETP.NE.AND UP0, UPT, UR4, 0x2, UPT ;  /* 0x000000020400788c */ /* 0x000fc8000bf05270 */
[----:B------:R-:W-:Y:S02]  /*4be0*/  USEL UR5, URZ, 0x1, UP0 ;  /* 0x00000001ff057887 */ /* 0x000fe40008000000 */
[----:B------:R-:W-:-:S04]  /*4bf0*/  USEL UR22, UR4, URZ, UP0 ;  /* 0x000000ff04167287 */ /* 0x000fc80008000000 */
[----:B------:R-:W-:Y:S01]  /*4c00*/  LOP3.LUT R11, R11, UR5, RZ, 0x3c, !PT ;  /* 0x000000050b0b7c12 */ /* 0x000fe2000f8e3cff */
[----:B------:R-:W-:Y:S07]  /*4c10*/  @P0 BRA `(.L_x_86) ;  /* 0xfffffff800c00947 */ /* 0x000fee000383ffff */
[----:B------:R-:W1:Y:S01]  /*4c20*/  S2UR UR8, SR_CgaCtaId ;  /* 0x00000000000879c3 */ /* 0x000e620000008800 */
[----:B------:R-:W-:Y:S01]  /*4c30*/  ELECT P0, URZ, PT ;  /* 0x0000000000ff782f */ /* 0x000fe20003800000 */
[----:B--2-4-:R-:W-:Y:S01]  /*4c40*/  HFMA2 R0, -RZ, RZ, 0, 5.9604644775390625e-08 ;  /* 0x00000001ff007431 */ /* 0x014fe200000001ff */
[----:B------:R-:W-:-:S05]  /*4c50*/  UMOV UR4, 0x40 ;  /* 0x0000004000047882 */ /* 0x000fca0000000000 */
[----:B------:R-:W-:Y:S01]  /*4c60*/  UVIRTCOUNT.DEALLOC.SMPOOL 0x80 ;  /* 0x000000800000784c */ /* 0x000fe20000000000 */
[----:B------:R-:W-:Y:S02]  /*4c70*/  UISETP.NE.AND UP0, UPT, UR33, URZ, UPT ;  /* 0x000000ff2100728c */ /* 0x000fe4000bf05270 */
[----:B-1----:R-:W-:-:S09]  /*4c80*/  ULEA UR8, UR8, UR4, 0x18 ;  /* 0x0000000408087291 */ /* 0x002fd2000f8ec0ff */
[----:B------:R1:W-:Y:S01]  /*4c90*/  @P0 STS.U8 [UR8+0x1c], R0 ;  /* 0x00001c00ff000988 */ /* 0x0003e20008000008 */
[----:B------:R-:W-:Y:S05]  /*4ca0*/  BRA.U UP0, `(.L_x_87) ;  /* 0x0000000100587547 */ /* 0x000fea000b800000 */
[----:B------:R-:W-:Y:S01]  /*4cb0*/  UIADD3 UR5, UPT, UPT, UR18, 0x1a0, URZ ;  /* 0x000001a012057890 */ /* 0x000fe2000fffe0ff */
[----:B------:R-:W-:-:S03]  /*4cc0*/  SHF.L.U32 R5, R11, 0x1f, RZ ;  /* 0x0000001f0b057819 */ /* 0x000fc600000006ff */
[----:B------:R-:W-:-:S09]  /*4cd0*/  ULEA UR4, UR22, UR5, 0x3 ;  /* 0x0000000516047291 */ /* 0x000fd2000f8e18ff */
[----:B------:R-:W2:Y:S02]  /*4ce0*/  SYNCS.PHASECHK.TRANS64.TRYWAIT P0, [UR4], R5 ;  /* 0x00000005ff0075a7 */ /* 0x000ea40008001104 */
[----:B--2---:R-:W-:Y:S05]  /*4cf0*/  @!P0 BRA `(.L_x_88) ;  /* 0x0000005400908947 */ /* 0x004fea0003800000 */
.L_x_197:
[----:B------:R-:W-:-:S04]  /*4d00*/  UIADD3 UR4, UPT, UPT, UR22, 0x1, URZ ;  /* 0x0000000116047890 */ /* 0x000fc8000fffe0ff */
[----:B------:R-:W-:-:S04]  /*4d10*/  UISETP.NE.AND UP1, UPT, UR4, 0x2, UPT ;  /* 0x000000020400788c */ /* 0x000fc8000bf25270 */
[----:B------:R-:W-:Y:S02]  /*4d20*/  USEL UR6, URZ, 0x1, UP1 ;  /* 0x00000001ff067887 */ /* 0x000fe40008800000 */
[----:B------:R-:W-:-:S04]  /*4d30*/  USEL UR4, UR4, URZ, UP1 ;  /* 0x000000ff04047287 */ /* 0x000fc80008800000 */
[----:B------:R-:W-:Y:S01]  /*4d40*/  ULEA UR4, UR4, UR5, 0x3 ;  /* 0x0000000504047291 */ /* 0x000fe2000f8e18ff */
[----:B-1----:R-:W-:-:S04]  /*4d50*/  LOP3.LUT R5, R11, UR6, RZ, 0x3c, !PT ;  /* 0x000000060b057c12 */ /* 0x002fc8000f8e3cff */
[----:B------:R-:W-:Y:S01]  /*4d60*/  SHF.L.U32 R5, R5, 0x1f, RZ ;  /* 0x0000001f05057819 */ /* 0x000fe200000006ff */
[----:B------:R-:W-:-:S04]  /*4d70*/  IMAD.U32 R0, RZ, RZ, UR4 ;  /* 0x00000004ff007e24 */ /* 0x000fc8000f8e00ff */
[----:B------:R1:W2:Y:S03]  /*4d80*/  SYNCS.PHASECHK.TRANS64.TRYWAIT P0, [R0+URZ], R5 ;  /* 0x00000005000075a7 */ /* 0x0002a600080011ff */
[----:B--2---:R-:W-:Y:S05]  /*4d90*/  @!P0 NANOSLEEP.SYNCS 0x989680 ;  /* 0x009896800000895d */ /* 0x004fea0003900000 */
[----:B------:R-:W2:Y:S02]  /*4da0*/  @!P0 SYNCS.PHASECHK.TRANS64 P0, [R0+URZ], R5 ;  /* 0x00000005000085a7 */ /* 0x000ea400080010ff */
[----:B--2---:R-:W-:Y:S05]  /*4db0*/  @P0 BRA `(.L_x_89) ;  /* 0x0000000000200947 */ /* 0x004fea0003800000 */
.L_x_90:
[----:B--2---:R2:W3:Y:S02]  /*4dc0*/  SYNCS.PHASECHK.TRANS64.TRYWAIT P0, [R0+URZ], R5 ;  /* 0x00000005000075a7 */ /* 0x0044e400080011ff */
[----:B---3--:R-:W-:Y:S05]  /*4dd0*/  @!P0 NANOSLEEP.SYNCS 0x989680 ;  /* 0x009896800000895d */ /* 0x008fea0003900000 */
[----:B------:R-:W3:Y:S02]  /*4de0*/  @!P0 SYNCS.PHASECHK.TRANS64 P0, [R0+URZ], R5 ;  /* 0x00000005000085a7 */ /* 0x000ee400080010ff */
[----:B---3--:R-:W-:Y:S05]  /*4df0*/  @!P0 BRA `(.L_x_90) ;  /* 0xfffffffc00f08947 */ /* 0x008fea000383ffff */
[----:B------:R-:W-:Y:S05]  /*4e00*/  BRA `(.L_x_89) ;  /* 0x00000000000c7947 */ /* 0x000fea0003800000 */
.L_x_87:
[----:B------:R-:W-:-:S04]  /*4e10*/  UIADD3 UR4, UPT, UPT, UR18, 0x1b0, URZ ;  /* 0x000001b012047890 */ /* 0x000fc8000fffe0ff */
[----:B------:R-:W-:-:S09]  /*4e20*/  UPRMT UR4, UR32, 0x654, UR4 ;  /* 0x0000065420047896 */ /* 0x000fd20008000004 */
[----:B------:R-:W-:Y:S03]  /*4e30*/  SYNCS.ARRIVE.TRANS64.RED.A1T0 RZ, [UR4], RZ ;  /* 0x000000ffffff79a7 */ /* 0x000fe60008100404 */
.L_x_89:
[----:B-12---:R-:W-:Y:S01]  /*4e40*/  SHF.L.U32 R5, RZ, 0x1f, RZ ;  /* 0x0000001fff057819 */ /* 0x006fe200000006ff */
[----:B------:R-:W-:Y:S01]  /*4e50*/  UIADD3 UR4, UPT, UPT, UR18, 0x1b0, URZ ;  /* 0x000001b012047890 */ /* 0x000fe2000fffe0ff */
[----:B------:R-:W-:Y:S02]  /*4e60*/  PLOP3.LUT P0, PT, PT, PT, UP0, 0x80, 0x8 ;  /* 0x000000000008781c */ /* 0x000fe40003f0f008 */
[----:B------:R-:W1:Y:S02]  /*4e70*/  SYNCS.PHASECHK.TRANS64.TRYWAIT P1, [UR18+0x1b0], R5 ;  /* 0x0001b005ff0075a7 */ /* 0x000e640008021112 */
[----:B-1----:R-:W-:Y:S09]  /*4e80*/  @!P1 BRA `(.L_x_91) ;  /* 0x0000005400449947 */ /* 0x002ff20003800000 */
.L_x_199:
[----:B------:R-:W-:Y:S01]  /*4e90*/  @!UP0 UPRMT UR4, UR32, 0x654, UR4 ;  /* 0x0000065420048896 */ /* 0x000fe20008000004 */
[----:B------:R-:W-:Y:S01]  /*4ea0*/  LOP3.LUT R2, R3, 0xffff, RZ, 0xc0, !PT ;  /* 0x0000ffff03027812 */ /* 0x000fe200078ec0ff */
[----:B------:R-:W-:Y:S02]  /*4eb0*/  IMAD.MOV.U32 R3, RZ, RZ, 0xffff ;  /* 0x0000ffffff037424 */ /* 0x000fe400078e00ff */
[----:B-1----:R-:W-:Y:S01]  /*4ec0*/  IMAD.MOV.U32 R5, RZ, RZ, 0x1 ;  /* 0x00000001ff057424 */ /* 0x002fe200078e00ff */
[----:B------:R-:W-:-:S04]  /*4ed0*/  SHF.R.U32.HI R2, RZ, 0x5, R2 ;  /* 0x00000005ff027819 */ /* 0x000fc80000011602 */
[----:B------:R-:W-:Y:S01]  /*4ee0*/  @!P0 SYNCS.ARRIVE.TRANS64.RED.A1T0 RZ, [UR4], RZ ;  /* 0x000000ffffff89a7 */ /* 0x000fe20008100404 */
[----:B------:R-:W-:Y:S01]  /*4ef0*/  NOP ;  /* 0x0000000000007918 */ /* 0x000fe20000000000 */
[----:B------:R-:W1:Y:S01]  /*4f00*/  LDS R0, [UR8+0x14] ;  /* 0x00001408ff007984 */ /* 0x000e620008000800 */
[-C--:B------:R-:W-:Y:S02]  /*4f10*/  SHF.L.U32 R3, R3, R2.reuse, RZ ;  /* 0x0000000203037219 */ /* 0x080fe400000006ff */
[----:B------:R-:W-:Y:S02]  /*4f20*/  SHF.L.U32 R5, R5, R2, RZ ;  /* 0x0000000205057219 */ /* 0x000fe400000006ff */
[----:B-1----:R-:W-:-:S04]  /*4f30*/  LOP3.LUT R0, R0, R3, RZ, 0xc0, !PT ;  /* 0x0000000300007212 */ /* 0x002fc800078ec0ff */
[----:B------:R-:W-:-:S13]  /*4f40*/  ISETP.NE.AND P0, PT, R0, R3, PT ;  /* 0x000000030000720c */ /* 0x000fda0003f05270 */
[----:B------:R-:W-:Y:S05]  /*4f50*/  @P0 BRA `(.L_x_92) ;  /* 0x00000000005c0947 */ /* 0x000fea0003800000 */
[----:B------:R-:W1:Y:S02]  /*4f60*/  LDS R0, [UR8+0x18] ;  /* 0x00001808ff007984 */ /* 0x000e640008000800 */
[----:B-1----:R-:W-:-:S04]  /*4f70*/  LOP3.LUT R0, R0, R5, RZ, 0xc0, !PT ;  /* 0x0000000500007212 */ /* 0x002fc800078ec0ff */
[----:B------:R-:W-:-:S13]  /*4f80*/  ISETP.NE.AND P0, PT, R0, R5, PT ;  /* 0x000000050000720c */ /* 0x000fda0003f05270 */
[----:B------:R-:W-:Y:S05]  /*4f90*/  @P0 BRA `(.L_x_93) ;  /* 0x0000000000400947 */ /* 0x000fea0003800000 */
[----:B------:R-:W-:Y:S01]  /*4fa0*/  R2UR UR4, R3 ;  /* 0x00000000030472ca */ /* 0x000fe200000e0000 */
[----:B------:R-:W1:Y:S01]  /*4fb0*/  S2R R2, SR_LANEID ;  /* 0x0000000000027919 */ /* 0x000e620000000000 */
[----:B------:R-:W-:-:S04]  /*4fc0*/  LOP3.LUT R5, RZ, R5, RZ, 0x33, !PT ;  /* 0x00000005ff057212 */ /* 0x000fc800078e33ff */
[----:B------:R-:W2:Y:S07]  /*4fd0*/  REDUX UR6, R5 ;  /* 0x00000000050673c4 */ /* 0x000eae0000000000 */
[----:B------:R-:W-:-:S03]  /*4fe0*/  ULOP3.LUT UR5, URZ, UR4, URZ, 0x33, !UPT ;  /* 0x00000004ff057292 */ /* 0x000fc6000f8e33ff */
[----:B------:R-:W-:Y:S02]  /*4ff0*/  VOTEU.ANY UR4, UPT, PT ;  /* 0x0000000000047886 */ /* 0x000fe400038e0100 */
[----:B------:R-:W-:Y:S01]  /*5000*/  UFLO.U32 UR4, UR4 ;  /* 0x00000004000472bd */ /* 0x000fe200080e0000 */
[----:B------:R-:W-:-:S04]  /*5010*/  IMAD.U32 R0, RZ, RZ, UR5 ;  /* 0x00000005ff007e24 */ /* 0x000fc8000f8e00ff */
[----:B------:R-:W3:Y:S02]  /*5020*/  REDUX UR7, R0 ;  /* 0x00000000000773c4 */ /* 0x000ee40000000000 */
[----:B------:R4:W-:Y:S01]  /*5030*/  UTCATOMSWS.AND URZ, UR5 ;  /* 0x0000000500ff79e3 */ /* 0x0009e20008000000 */
[----:B-1----:R-:W-:Y:S01]  /*5040*/  ISETP.EQ.U32.AND P0, PT, R2, UR4, PT ;  /* 0x0000000402007c0c */ /* 0x002fe2000bf02070 */
[----:B--2---:R-:W-:Y:S02]  /*5050*/  IMAD.U32 R2, RZ, RZ, UR6 ;  /* 0x00000006ff027e24 */ /* 0x004fe4000f8e00ff */
[----:B---3--:R-:W-:-:S10]  /*5060*/  IMAD.U32 R3, RZ, RZ, UR7 ;  /* 0x00000007ff037e24 */ /* 0x008fd4000f8e00ff */
[----:B------:R4:W-:Y:S04]  /*5070*/  @P0 ATOMS.AND RZ, [UR8+0x14], R3 ;  /* 0x00001403ffff098c */ /* 0x0009e8000a800008 */
[----:B------:R4:W-:Y:S01]  /*5080*/  @P0 ATOMS.AND RZ, [UR8+0x18], R2 ;  /* 0x00001802ffff098c */ /* 0x0009e2000a800008 */
[----:B------:R-:W-:Y:S05]  /*5090*/  BRA `(.L_x_94) ;  /* 0x0000000000147947 */ /* 0x000fea0003800000 */
.L_x_93:
[----:B------:R-:W-:Y:S02]  /*50a0*/  MOV R2, 0x50c0 ;  /* 0x000050c000027802 */ /* 0x000fe40000000f00 */
[----:B-----5:R-:W-:Y:S05]  /*50b0*/  CALL.REL.NOINC `($__internal_0_$__cuda_sm10x_tcgen05_guardrail_trap_col_being_dealloced_not_returned_by_alloc) ;  /* 0x0000005400b47944 */ /* 0x020fea0003c00000 */
[----:B------:R-:W-:Y:S05]  /*50c0*/  BRA `(.L_x_94) ;  /* 0x0000000000087947 */ /* 0x000fea0003800000 */
.L_x_92:
[----:B------:R-:W-:Y:S02]  /*50d0*/  MOV R2, 0x50f0 ;  /* 0x000050f000027802 */ /* 0x000fe40000000f00 */
[----:B-----5:R-:W-:Y:S05]  /*50e0*/  CALL.REL.NOINC `($__internal_2_$__cuda_sm10x_tcgen05_guardrail_trap_unallocated_columns_being_dealloced) ;  /* 0x0000005400c07944 */ /* 0x020fea0003c00000 */
.L_x_94:
[----:B------:R-:W-:Y:S01]  /*50f0*/  NOP ;  /* 0x0000000000007918 */ /* 0x000fe20000000000 */
[----:B----4-:R-:W-:Y:S05]  /*5100*/  EXIT ;  /* 0x000000000000794d */ /* 0x010fea0003800000 */
.L_x_66:
[----:B------:R-:W2:Y:S01]  /*5110*/  LDCU UR5, c[0x0][0x384] ;  /* 0x00007080ff0577ac */ /* 0x000ea20008000800 */
[----:B------:R-:W-:Y:S02]  /*5120*/  UISETP.NE.OR UP0, UPT, UR18, 0x3, !UP3 ;  /* 0x000000031200788c */ /* 0x000fe4000df05670 */
[----:B--2---:R-:W-:-:S07]  /*5130*/  UIADD3 UR5, UPT, UPT, UR5, 0x3f, URZ ;  /* 0x0000003f05057890 */ /* 0x004fce000fffe0ff */
[----:B------:R-:W-:Y:S05]  /*5140*/  BRA.U UP0, `(.L_x_95) ;  /* 0x00000015001c7547 */ /* 0x000fea000b800000 */
[----:B------:R-:W-:Y:S01]  /*5150*/  USHF.R.S32.HI UR4, URZ, 0x1f, UR5 ;  /* 0x0000001fff047899 */ /* 0x000fe20008011405 */
[----:B------:R-:W2:Y:S01]  /*5160*/  S2UR UR8, SR_CgaCtaId ;  /* 0x00000000000879c3 */ /* 0x000ea20000008800 */
[----:B------:R-:W3:Y:S01]  /*5170*/  LDCU UR37, c[0x0][0x370] ;  /* 0x00006e00ff2577ac */ /* 0x000ee20008000800 */
[----:B------:R-:W-:Y:S02]  /*5180*/  HFMA2 R10, -RZ, RZ, 0, 5.9604644775390625e-08 ;  /* 0x00000001ff0a7431 */ /* 0x000fe400000001ff */
[----:B------:R-:W-:Y:S01]  /*5190*/  IMAD.MOV.U32 R8, RZ, RZ, RZ ;  /* 0x000000ffff087224 */ /* 0x000fe200078e00ff */
[----:B------:R-:W-:Y:S01]  /*51a0*/  ULEA.HI UR4, UR4, UR5, URZ, 0x6 ;  /* 0x0000000504047291 */ /* 0x000fe2000f8f30ff */
[----:B------:R-:W4:Y:S02]  /*51b0*/  LDCU.128 UR32, c[0x0][0xb10] ;  /* 0x00016200ff2077ac */ /* 0x000f240008000c00 */
[----:B------:R-:W1:Y:S01]  /*51c0*/  LDC.64 R14, c[0x0][0x348] ;  /* 0x0000d200ff0e7b82 */ /* 0x000e620000000a00 */
[----:B------:R-:W-:Y:S01]  /*51d0*/  USHF.R.S32.HI UR27, URZ, 0x6, UR4 ;  /* 0x00000006ff1b7899 */ /* 0x000fe20008011404 */
[----:B------:R-:W4:Y:S05]  /*51e0*/  LDCU UR36, c[0x0][0x374] ;  /* 0x00006e80ff2477ac */ /* 0x000f2a0008000800 */
[----:B------:R-:W-:Y:S01]  /*51f0*/  IMAD.U32 R2, RZ, RZ, UR27 ;  /* 0x0000001bff027e24 */ /* 0x000fe2000f8e00ff */
[----:B------:R-:W3:Y:S04]  /*5200*/  LDCU.64 UR4, c[0x0][0x888] ;  /* 0x00011100ff0477ac */ /* 0x000ee80008000a00 */
[----:B------:R-:W-:Y:S01]  /*5210*/  IABS R0, R2 ;  /* 0x0000000200007213 */ /* 0x000fe20000000000 */
[----:B------:R-:W2:Y:S03]  /*5220*/  LDCU.64 UR30, c[0x0][0x890] ;  /* 0x00011200ff1e77ac */ /* 0x000ea60008000a00 */
[----:B------:R-:W-:Y:S01]  /*5230*/  R2UR UR26, R0 ;  /* 0x00000000001a72ca */ /* 0x000fe200000e0000 */
[----:B------:R-:W1:Y:S01]  /*5240*/  LDCU UR18, c[0x0][0xb0c] ;  /* 0x00016180ff1277ac */ /* 0x000e620008000800 */
[----:B------:R-:W1:Y:S01]  /*5250*/  LDCU UR44, c[0x0][0xb20] ;  /* 0x00016400ff2c77ac */ /* 0x000e620008000800 */
[----:B------:R-:W1:Y:S10]  /*5260*/  LDCU UR29, c[0x0][0x388] ;  /* 0x00007100ff1d77ac */ /* 0x000e740008000800 */
[----:B------:R-:W1:Y:S01]  /*5270*/  I2F.RP R3, UR26 ;  /* 0x0000001a00037d06 */ /* 0x000e620008209400 */
[----:B---3--:R-:W-:Y:S01]  /*5280*/  UISETP.NE.U32.AND UP0, UPT, UR4, URZ, UPT ;  /* 0x000000ff0400728c */ /* 0x008fe2000bf05070 */
[----:B------:R-:W3:Y:S03]  /*5290*/  LDCU UR4, c[0x0][0xb30] ;  /* 0x00016600ff0477ac */ /* 0x000ee60008000800 */
[----:B------:R-:W-:Y:S01]  /*52a0*/  UISETP.NE.AND.EX UP4, UPT, UR5, URZ, UPT, UP0 ;  /* 0x000000ff0500728c */ /* 0x000fe2000bf85300 */
[----:B------:R-:W-:Y:S01]  /*52b0*/  UMOV UR22, 0x400 ;  /* 0x0000040000167882 */ /* 0x000fe20000000000 */
[----:B----4-:R-:W-:-:S02]  /*52c0*/  UIMAD.WIDE.U32 UR10, UR36, UR35, URZ ;  /* 0x00000023240a72a5 */ /* 0x010fc4000f8e00ff */
[----:B--2---:R-:W-:Y:S02]  /*52d0*/  ULEA UR22, UR8, UR22, 0x18 ;  /* 0x0000001608167291 */ /* 0x004fe4000f8ec0ff */
[----:B------:R-:W-:Y:S01]  /*52e0*/  UIMAD.WIDE.U32 UR8, UR37, UR32, URZ ;  /* 0x00000020250872a5 */ /* 0x000fe2000f8e00ff */
[----:B-1----:R-:W1:Y:S01]  /*52f0*/  MUFU.RCP R0, R3 ;  /* 0x0000000300007308 */ /* 0x002e620000001000 */
[----:B------:R-:W-:Y:S01]  /*5300*/  UMOV UR6, URZ ;  /* 0x000000ff00067c82 */ /* 0x000fe20008000000 */
[----:B------:R-:W-:Y:S02]  /*5310*/  UISETP.NE.U32.AND UP5, UPT, UR30, URZ, UPT ;  /* 0x000000ff1e00728c */ /* 0x000fe4000bfa5070 */
[----:B------:R-:W-:Y:S02]  /*5320*/  UIADD3 UR38, UPT, UPT, UR22, 0x188, URZ ;  /* 0x0000018816267890 */ /* 0x000fe4000fffe0ff */
[----:B------:R-:W-:Y:S01]  /*5330*/  UISETP.NE.AND UP0, UPT, UR39, 0x1, UPT ;  /* 0x000000012700788c */ /* 0x000fe2000bf05270 */
[----:B------:R-:W-:Y:S01]  /*5340*/  UMOV UR42, UR9 ;  /* 0x00000009002a7c82 */ /* 0x000fe20008000000 */
[----:B------:R-:W-:Y:S01]  /*5350*/  UMOV UR41, UR11 ;  /* 0x0000000b00297c82 */ /* 0x000fe20008000000 */
[----:B------:R-:W-:-:S02]  /*5360*/  UISETP.GE.AND UP3, UPT, UR39, 0x1, UPT ;  /* 0x000000012700788c */ /* 0x000fc4000bf66270 */
[----:B------:R-:W-:Y:S02]  /*5370*/  UISETP.NE.AND UP0, UPT, UR18, 0x1, UPT ;  /* 0x000000011200788c */ /* 0x000fe4000bf05270 */
[----:B------:R-:W-:Y:S01]  /*5380*/  UISETP.NE.AND UP6, UPT, UR34, 0x1, UPT ;  /* 0x000000012200788c */ /* 0x000fe2000bfc5270 */
[----:B------:R-:W-:Y:S01]  /*5390*/  UMOV UR25, URZ ;  /* 0x000000ff00197c82 */ /* 0x000fe20008000000 */
[----:B-1----:R-:W-:Y:S01]  /*53a0*/  VIADD R0, R0, 0xffffffe ;  /* 0x0ffffffe00007836 */ /* 0x002fe20000000000 */
[----:B------:R-:W-:Y:S01]  /*53b0*/  UPLOP3.LUT UP2, UPT, UPT, UPT, UPT, 0x40, 0x4 ;  /* 0x000000000004789c */ /* 0x000fe20003f4e870 */
[----:B------:R-:W1:Y:S04]  /*53c0*/  LDCU.64 UR16, c[0x0][0xb28] ;  /* 0x00016500ff1077ac */ /* 0x000e680008000a00 */
[----:B------:R-:W2:Y:S01]  /*53d0*/  F2I.FTZ.U32.TRUNC.NTZ R0, R0 ;  /* 0x0000000000007305 */ /* 0x000ea2000021f000 */
[----:B------:R-:W-:-:S02]  /*53e0*/  UISETP.NE.AND.EX UP5, UPT, UR31, URZ, UPT, UP5 ;  /* 0x000000ff1f00728c */ /* 0x000fc4000bfa5350 */
[----:B------:R-:W-:Y:S02]  /*53f0*/  UPRMT UR38, URZ, 0x654, UR38 ;  /* 0x00000654ff267896 */ /* 0x000fe40008000026 */
[----:B------:R-:W-:Y:S02]  /*5400*/  USHF.R.U32.HI UR42, URZ, UR33, UR42 ;  /* 0x00000021ff2a7299 */ /* 0x000fe4000801162a */
[----:B------:R-:W-:Y:S02]  /*5410*/  USHF.R.U32.HI UR41, URZ, UR44, UR41 ;  /* 0x0000002cff297299 */ /* 0x000fe40008011629 */
[----:B---3--:R-:W-:Y:S02]  /*5420*/  UISETP.NE.AND UP3, UPT, UR4, 0x1, UPT ;  /* 0x000000010400788c */ /* 0x008fe4000bf65270 */
[----:B------:R-:W-:Y:S02]  /*5430*/  UISETP.NE.AND UP0, UPT, UR29, URZ, UPT ;  /* 0x000000ff1d00728c */ /* 0x000fe4000bf05270 */
[----:B------:R-:W-:Y:S01]  /*5440*/  UISETP.NE.AND UP6, UPT, UR27, URZ, UPT ;  /* 0x000000ff1b00728c */ /* 0x000fe2000bfc5270 */
[----:B--2---:R-:W-:-:S02]  /*5450*/  R2UR UR7, R0 ;  /* 0x00000000000772ca */ /* 0x004fc400000e0000 */
[----:B------:R-:W-:Y:S02]  /*5460*/  IABS R0, R2 ;  /* 0x0000000200007213 */ /* 0x000fe40000000000 */
[----:B------:R-:W-:-:S03]  /*5470*/  MOV R2, 0x2000 ;  /* 0x0000200000027802 */ /* 0x000fc60000000f00 */
[----:B------:R-:W-:-:S05]  /*5480*/  IMAD.MOV R0, RZ, RZ, -R0 ;  /* 0x000000ffff007224 */ /* 0x000fca00078e0a00 */
[----:B------:R-:W-:Y:S01]  /*5490*/  R2UR UR43, R0 ;  /* 0x00000000002b72ca */ /* 0x000fe200000e0000 */
[----:B------:R-:W-:-:S04]  /*54a0*/  UIADD3 UR5, UPT, UPT, URZ, -UR7, URZ ;  /* 0x80000007ff057290 */ /* 0x000fc8000fffe0ff */
[----:B------:R-:W-:-:S04]  /*54b0*/  UIMAD UR5, UR5, UR26, URZ ;  /* 0x0000001a050572a4 */ /* 0x000fc8000f8e02ff */
[----:B------:R-:W-:-:S07]  /*54c0*/  UIMAD.WIDE.U32 UR6, UR7, UR5, UR6 ;  /* 0x00000005070672a5 */ /* 0x000fce000f8e0006 */
[----:B-1----:R-:W-:-:S05]  /*54d0*/  UMOV UR40, UR7 ;  /* 0x0000000700287c82 */ /* 0x002fca0008000000 */
.L_x_104:
[----:B------:R-:W-:Y:S04]  /*54e0*/  SHF.L.U32 R3, R8, 0x1f, RZ ;  /* 0x0000001f08037819 */ /* 0x000fe800000006ff */
[----:B-1----:R-:W1:Y:S02]  /*54f0*/  SYNCS.PHASECHK.TRANS64.TRYWAIT P0, [UR22+0x180], R3 ;  /* 0x00018003ff0075a7 */ /* 0x002e640008001116 */
[----:B-1----:R-:W-:Y:S05]  /*5500*/  @!P0 BRA `(.L_x_96) ;  /* 0x0000004c00bc8947 */ /* 0x002fea0003800000 */
.L_x_201:
[----:B------:R-:W2:Y:S01]  /*5510*/  LDS.128 R4, [UR22+0x1c0] ;  /* 0x0001c016ff047984 */ /* 0x000ea20008000c00 */
[----:B------:R-:W-:Y:S01]  /*5520*/  @!PT LDS RZ, [RZ] ;  /* 0x00000000fffff984 */ /* 0x000fe20000000800 */
[----:B------:R-:W-:Y:S01]  /*5530*/  @!PT LDS RZ, [RZ] ;  /* 0x00000000fffff984 */ /* 0x000fe20000000800 */
[----:B------:R-:W-:Y:S01]  /*5540*/  @!PT LDS RZ, [RZ] ;  /* 0x00000000fffff984 */ /* 0x000fe20000000800 */
[----:B------:R-:W-:Y:S01]  /*5550*/  @!PT LDS RZ, [RZ] ;  /* 0x00000000fffff984 */ /* 0x000fe20000000800 */
[----:B------:R3:W-:Y:S06]  /*5560*/  MEMBAR.ALL.CTA ;  /* 0x0000000000007992 */ /* 0x0007ec0000008000 */
[----:B---3--:R-:W3:Y:S02]  /*5570*/  FENCE.VIEW.ASYNC.S ;  /* 0x00000000000073c6 */ /* 0x008ee40000000000 */
[----:B---3--:R-:W-:Y:S01]  /*5580*/  SYNCS.ARRIVE.TRANS64.RED.A1T0 RZ, [UR38], RZ ;  /* 0x000000ffffff79a7 */ /* 0x008fe20008100426 */
[----:B--2---:R-:W-:Y:S11]  /*5590*/  LOP3.LUT P0, RZ, R6, 0x1, RZ, 0xc0, !PT ;  /* 0x0000000106ff7812 */ /* 0x004ff6000780c0ff */
[----:B------:R-:W-:Y:S02]  /*55a0*/  @!UPT UIADD3 URZ, UPT, UPT, URZ, URZ, URZ ;  /* 0x000000fffffff290 */ /* 0x000fe4000fffe0ff */
[----:B------:R-:W-:Y:S01]  /*55b0*/  VOTEU.ANY UP0, P0 ;  /* 0x0000000000ff7886 */ /* 0x000fe20000000100 */
[----:B------:R-:W-:Y:S11]  /*55c0*/  PLOP3.LUT P0, PT, PT, PT, UP0, 0x80, 0x8 ;  /* 0x000000000008781c */ /* 0x000ff60003f0f008 */
[----:B------:R-:W-:Y:S02]  /*55d0*/  @!UPT UIADD3 URZ, UPT, UPT, URZ, URZ, URZ ;  /* 0x000000fffffff290 */ /* 0x000fe4000fffe0ff */
[----:B-1----:R-:W-:Y:S02]  /*55e0*/  @P0 MOV R3, R4 ;  /* 0x0000000400030202 */ /* 0x002fe40000000f00 */
[----:B------:R-:W-:Y:S02]  /*55f0*/  @P0 LOP3.LUT R0, R5, 0xffff, RZ, 0xc0, !PT ;  /* 0x0000ffff05000812 */ /* 0x000fe400078ec0ff */
[----:B------:R-:W-:Y:S02]  /*5600*/  @P0 R2UR UR5, R3 ;  /* 0x00000000030502ca */ /* 0x000fe400000e0000 */
[----:B------:R-:W-:Y:S11]  /*5610*/  @P0 R2UR UR4, R0 ;  /* 0x00000000000402ca */ /* 0x000ff600000e0000 */
[----:B------:R-:W-:Y:S02]  /*5620*/  @UP0 UMOV UR15, UR5 ;  /* 0x00000005000f0c82 */ /* 0x000fe40008000000 */
[----:B------:R-:W-:Y:S01]  /*5630*/  @UP0 UMOV UR14, UR4 ;  /* 0x00000004000e0c82 */ /* 0x000fe20008000000 */
[----:B------:R-:W-:Y:S09]  /*5640*/  UISETP.GE.AND UP0, UPT, UR39, 0x1, UPT ;  /* 0x000000012700788c */ /* 0x000ff2000bf06270 */
[----:B------:R-:W-:Y:S05]  /*5650*/  BRA.U !UP0, `(.L_x_97) ;  /* 0x0000000108c07547 */ /* 0x000fea000b800000 */
[----:B------:R-:W-:Y:S02]  /*5660*/  UIMAD.WIDE.U32 UR8, UR14, UR35, URZ ;  /* 0x000000230e0872a5 */ /* 0x000fe4000f8e00ff */
[----:B------:R-:W-:Y:S02]  /*5670*/  UP2UR UR19, UPR, URZ, 0x4 ;  /* 0x00000004ff137883 */ /* 0x000fe40008000000 */
[----:B------:R-:W-:Y:S02]  /*5680*/  UISETP.NE.AND UP2, UPT, UR34, 0x1, UPT ;  /* 0x000000012200788c */ /* 0x000fe4000bf45270 */
[----:B------:R-:W-:Y:S02]  /*5690*/  UIMAD.WIDE.U32 UR10, UR15, UR32, URZ ;  /* 0x000000200f0a72a5 */ /* 0x000fe4000f8e00ff */
[----:B------:R-:W-:Y:S02]  /*56a0*/  USEL UR4, UR36, UR41, !UP2 ;  /* 0x0000002924047287 */ /* 0x000fe4000d000000 */
[----:B------:R-:W-:Y:S02]  /*56b0*/  UISETP.NE.AND UP0, UPT, UR18, 0x1, UPT ;  /* 0x000000011200788c */ /* 0x000fe4000bf05270 */
[----:B------:R-:W-:Y:S02]  /*56c0*/  UP2UR UR24, UPR, URZ, 0x2 ;  /* 0x00000002ff187883 */ /* 0x000fe40008000000 */
[----:B------:R-:W-:Y:S02]  /*56d0*/  UISETP.NE.AND UP1, UPT, UR39, 0x1, UPT ;  /* 0x000000012700788c */ /* 0x000fe4000bf25270 */
[----:B------:R-:W-:Y:S02]  /*56e0*/  UIMAD.WIDE.U32 UR12, UR4, UR16, URZ ;  /* 0x00000010040c72a5 */ /* 0x000fe4000f8e00ff */
[----:B------:R-:W-:Y:S01]  /*56f0*/  USEL UR7, UR37, UR42, !UP0 ;  /* 0x0000002a25077287 */ /* 0x000fe2000c000000 */
[----:B------:R-:W-:Y:S02]  /*5700*/  UMOV UR5, UR9 ;  /* 0x0000000900057c82 */ /* 0x000fe40008000000 */
[----:B------:R-:W-:Y:S02]  /*5710*/  USHF.R.U32.HI UR6, URZ, UR44, UR5 ;  /* 0x0000002cff067299 */ /* 0x000fe40008011605 */
[----:B------:R-:W-:Y:S02]  /*5720*/  UIMAD.WIDE.U32 UR20, UR7, UR16, URZ ;  /* 0x00000010071472a5 */ /* 0x000fe4000f8e00ff */
[----:B------:R-:W-:Y:S02]  /*5730*/  USEL UR6, UR14, UR6, !UP2 ;  /* 0x000000060e067287 */ /* 0x000fe4000d000000 */
[----:B------:R-:W-:Y:S01]  /*5740*/  UISETP.NE.AND UP2, UPT, UR19, URZ, UPT ;  /* 0x000000ff1300728c */ /* 0x000fe2000bf45270 */
[----:B------:R-:W-:Y:S01]  /*5750*/  UMOV UR5, UR11 ;  /* 0x0000000b00057c82 */ /* 0x000fe20008000000 */
[----:B------:R-:W-:Y:S02]  /*5760*/  UIMAD.WIDE.U32 UR10, UR6, UR16, URZ ;  /* 0x00000010060a72a5 */ /* 0x000fe4000f8e00ff */
[----:B------:R-:W-:Y:S03]  /*5770*/  USHF.R.U32.HI UR8, URZ, UR33, UR5 ;  /* 0x00000021ff087299 */ /* 0x000fe60008011605 */
[----:B------:R-:W-:Y:S02]  /*5780*/  UMOV UR5, UR13 ;  /* 0x0000000d00057c82 */ /* 0x000fe40008000000 */
[----:B------:R-:W-:Y:S03]  /*5790*/  @UP1 USHF.R.U32.HI UR4, URZ, UR17, UR5 ;  /* 0x00000011ff041299 */ /* 0x000fe60008011605 */
[----:B------:R-:W-:Y:S01]  /*57a0*/  UMOV UR5, UR21 ;  /* 0x0000001500057c82 */ /* 0x000fe20008000000 */
[----:B------:R-:W-:Y:S02]  /*57b0*/  UIMAD UR4, UR39, UR4, URZ ;  /* 0x00000004270472a4 */ /* 0x000fe4000f8e02ff */
[----:B------:R-:W-:Y:S02]  /*57c0*/  @UP1 USHF.R.U32.HI UR7, URZ, UR17, UR5 ;  /* 0x00000011ff071299 */ /* 0x000fe40008011605 */
[----:B------:R-:W-:Y:S02]  /*57d0*/  USEL UR5, UR15, UR8, !UP0 ;  /* 0x000000080f057287 */ /* 0x000fe4000c000000 */
[----:B------:R-:W-:Y:S02]  /*57e0*/  UIMAD UR8, UR39, UR7, URZ ;  /* 0x00000007270872a4 */ /* 0x000fe4000f8e02ff */
[----:B------:R-:W-:Y:S03]  /*57f0*/  UISETP.GE.AND UP0, UPT, UR6, UR4, UPT ;  /* 0x000000040600728c */ /* 0x000fe6000bf06270 */
[----:B------:R-:W-:Y:S01]  /*5800*/  UMOV UR4, UR11 ;  /* 0x0000000b00047c82 */ /* 0x000fe20008000000 */
[----:B------:R-:W-:Y:S02]  /*5810*/  UISETP.GE.OR UP0, UPT, UR5, UR8, UP0 ;  /* 0x000000080500728c */ /* 0x000fe40008706670 */
[----:B------:R-:W-:Y:S02]  /*5820*/  USHF.R.U32.HI UR4, URZ, UR17, UR4 ;  /* 0x00000011ff047299 */ /* 0x000fe40008011604 */
[----:B------:R-:W-:Y:S02]  /*5830*/  UIMAD.WIDE.U32 UR8, UR5, UR16, URZ ;  /* 0x00000010050872a5 */ /* 0x000fe4000f8e00ff */
[----:B------:R-:W-:Y:S04]  /*5840*/  USEL UR10, UR6, UR4, !UP1 ;  /* 0x00000004060a7287 */ /* 0x000fe8000c800000 */
[----:B------:R-:W-:Y:S01]  /*5850*/  UIADD3 UR11, UPT, UPT, -UR10, URZ, URZ ;  /* 0x000000ff0a0b7290 */ /* 0x000fe2000fffe1ff */
[----:B------:R-:W-:Y:S02]  /*5860*/  @!UP0 UMOV UR4, UR9 ;  /* 0x0000000900048c82 */ /* 0x000fe40008000000 */
[----:B------:R-:W-:Y:S02]  /*5870*/  @!UP0 USHF.R.U32.HI UR4, URZ, UR17, UR4 ;  /* 0x00000011ff048299 */ /* 0x000fe40008011604 */
[----:B------:R-:W-:Y:S02]  /*5880*/  UIMAD UR8, UR39, UR11, UR6 ;  /* 0x0000000b270872a4 */ /* 0x000fe4000f8e0206 */
[----:B------:R-:W-:Y:S02]  /*5890*/  @!UP0 USEL UR4, UR5, UR4, !UP1 ;  /* 0x0000000405048287 */ /* 0x000fe4000c800000 */
[----:B------:R-:W-:Y:S02]  /*58a0*/  UISETP.NE.AND UP1, UPT, UR24, URZ, UPT ;  /* 0x000000ff1800728c */ /* 0x000fe4000bf25270 */
[----:B------:R-:W-:Y:S02]  /*58b0*/  @!UP0 UIMAD UR8, UR7, UR8, UR4 ;  /* 0x00000008070882a4 */ /* 0x000fe4000f8e0204 */
[----:B------:R-:W-:Y:S02]  /*58c0*/  @!UP0 UIADD3 UR9, UPT, UPT, UR10, -UR4, URZ ;  /* 0x800000040a098290 */ /* 0x000fe4000fffe0ff */
[----:B------:R-:W-:Y:S02]  /*58d0*/  UIADD3 UR4, UPT, UPT, -UR5, URZ, URZ ;  /* 0x000000ff05047290 */ /* 0x000fe4000fffe1ff */
[----:B------:R-:W-:Y:S02]  /*58e0*/  UIADD3 UR7, UPT, UPT, -UR6, URZ, URZ ;  /* 0x000000ff06077290 */ /* 0x000fe4000fffe1ff */
[----:B------:R-:W-:Y:S02]  /*58f0*/  @!UP0 UIMAD UR6, UR9, UR39, UR5 ;  /* 0x00000027090682a4 */ /* 0x000fe4000f8e0205 */
[----:B------:R-:W-:Y:S02]  /*5900*/  UIMAD UR15, UR18, UR4, UR15 ;  /* 0x00000004120f72a4 */ /* 0x000fe4000f8e020f */
[----:B------:R-:W-:Y:S01]  /*5910*/  UIMAD UR4, UR34, UR7, UR14 ;  /* 0x00000007220472a4 */ /* 0x000fe2000f8e020e */
[----:B------:R-:W-:Y:S02]  /*5920*/  @!UP0 UMOV UR5, UR8 ;  /* 0x0000000800058c82 */ /* 0x000fe40008000000 */
[----:B------:R-:W-:Y:S02]  /*5930*/  UIMAD UR15, UR5, UR18, UR15 ;  /* 0x00000012050f72a4 */ /* 0x000fe4000f8e020f */
[----:B------:R-:W-:Y:S11]  /*5940*/  UIMAD UR14, UR6, UR34, UR4 ;  /* 0x00000022060e72a4 */ /* 0x000ff6000f8e0204 */
[----:B------:R-:W-:Y:S01]  /*5950*/  @!UPT UIADD3 URZ, UPT, UPT, URZ, URZ, URZ ;  /* 0x000000fffffff290 */ /* 0x000fe2000fffe0ff */
.L_x_97:
[----:B------:R-:W1:Y:S01]  /*5960*/  @!UP3 LDCU.128 UR8, c[0x0][0xb10] ;  /* 0x00016200ff08b7ac */ /* 0x000e620008000c00 */
[----:B------:R-:W-:Y:S04]  /*5970*/  MOV R0, UR23 ;  /* 0x0000001700007c02 */ /* 0x000fe80008000f00 */
[----:B------:R-:W-:Y:S01]  /*5980*/  IABS R0, R0 ;  /* 0x0000000000007213 */ /* 0x000fe20000000000 */
[----:B------:R-:W2:Y:S01]  /*5990*/  @!UP3 LDCU UR5, c[0x0][0xb0c] ;  /* 0x00016180ff05b7ac */ /* 0x000ea20008000800 */
[----:B-1----:R-:W-:Y:S07]  /*59a0*/  UIMAD.WIDE.U32 UR6, UR15, UR8, URZ ;  /* 0x000000080f0672a5 */ /* 0x002fee000f8e00ff */
[----:B------:R-:W-:Y:S01]  /*59b0*/  @!UP3 UMOV UR4, UR7 ;  /* 0x000000070004bc82 */ /* 0x000fe20008000000 */
[----:B--2---:R-:W-:Y:S02]  /*59c0*/  @!UP3 UISETP.NE.AND UP0, UPT, UR5, 0x1, UPT ;  /* 0x000000010500b88c */ /* 0x004fe4000bf05270 */
[----:B------:R-:W-:Y:S02]  /*59d0*/  @!UP3 USHF.R.U32.HI UR4, URZ, UR9, UR4 ;  /* 0x00000009ff04b299 */ /* 0x000fe40008011604 */
[----:B------:R-:W-:Y:S02]  /*59e0*/  UIMAD.WIDE.U32 UR6, UR14, UR11, URZ ;  /* 0x0000000b0e0672a5 */ /* 0x000fe4000f8e00ff */
[----:B------:R-:W-:Y:S02]  /*59f0*/  @!UP3 USEL UR8, UR15, UR4, !UP0 ;  /* 0x000000040f08b287 */ /* 0x000fe4000c000000 */
[----:B------:R-:W-:Y:S03]  /*5a00*/  @!UP3 UISETP.NE.AND UP0, UPT, UR10, 0x1, UPT ;  /* 0x000000010a00b88c */ /* 0x000fe6000bf05270 */
[----:B------:R-:W-:Y:S02]  /*5a10*/  @!UP3 UMOV UR6, UR7 ;  /* 0x000000070006bc82 */ /* 0x000fe40008000000 */
[----:B------:R-:W1:Y:S02]  /*5a20*/  @!UP3 LDCU UR4, c[0x0][0xb20] ;  /* 0x00016400ff04b7ac */ /* 0x000e640008000800 */
[----:B-1----:R-:W-:Y:S04]  /*5a30*/  @!UP3 USHF.R.U32.HI UR6, URZ, UR4, UR6 ;  /* 0x00000004ff06b299 */ /* 0x002fe80008011606 */
[----:B------:R-:W-:Y:S04]  /*5a40*/  @!UP3 USEL UR6, UR14, UR6, !UP0 ;  /* 0x000000060e06b287 */ /* 0x000fe8000c000000 */
[----:B------:R-:W-:Y:S02]  /*5a50*/  @!UP3 UIADD3 UR4, UPT, UPT, -UR8, UR6, URZ ;  /* 0x000000060804b290 */ /* 0x000fe4000fffe1ff */
[----:B------:R-:W-:Y:S02]  /*5a60*/  @!UP3 UIADD3 UR6, UPT, UPT, UR8, -UR6, URZ ;  /* 0x800000060806b290 */ /* 0x000fe4000fffe0ff */
[----:B------:R-:W-:Y:S02]  /*5a70*/  @!UP3 UIMAD UR15, UR4, UR5, UR15 ;  /* 0x00000005040fb2a4 */ /* 0x000fe4000f8e020f */
[----:B------:R-:W-:Y:S01]  /*5a80*/  @!UP3 UIMAD UR14, UR6, UR10, UR14 ;  /* 0x0000000a060eb2a4 */ /* 0x000fe2000f8e020e */
[----:B------:R-:W-:Y:S11]  /*5a90*/  BRA.U UP2, `(.L_x_98) ;  /* 0x0000000102107547 */ /* 0x000ff6000b800000 */
[----:B------:R-:W-:Y:S04]  /*5aa0*/  MOV R3, UR46 ;  /* 0x0000002e00037c02 */ /* 0x000fe80008000f00 */
[----:B------:R-:W-:Y:S04]  /*5ab0*/  SHF.L.U32 R12, R3, 0x1f, RZ ;  /* 0x0000001f030c7819 */ /* 0x000fe800000006ff */
[----:B------:R-:W1:Y:S02]  /*5ac0*/  SYNCS.PHASECHK.TRANS64.TRYWAIT P1, [UR22+0x178], R12 ;  /* 0x0001780cff0075a7 */ /* 0x000e640008021116 */
[----:B-1----:R-:W-:Y:S05]  /*5ad0*/  @!P1 BRA `(.L_x_99) ;  /* 0x0000004800609947 */ /* 0x002fea0003800000 */
.L_x_98:
[----:B------:R-:W-:Y:S01]  /*5ae0*/  UISETP.NE.AND UP2, UPT, UR29, URZ, UPT ;  /* 0x000000ff1d00728c */ /* 0x000fe2000bf45270 */
[----:B------:R-:W-:Y:S01]  /*5af0*/  R2UR UR4, R0 ;  /* 0x00000000000472ca */ /* 0x000fe200000e0000 */
[----:B------:R-:W-:Y:S01]  /*5b00*/  USHF.L.U32 UR11, UR28, 0x7, URZ ;  /* 0x000000071c0b7899 */ /* 0x000fe200080006ff */
[----:B------:R-:W-:Y:S05]  /*5b10*/  IMAD.U32 R0, RZ, RZ, UR29 ;  /* 0x0000001dff007e24 */ /* 0x000fea000f8e00ff */
[----:B------:R-:W-:Y:S04]  /*5b20*/  IABS R9, R0 ;  /* 0x0000000000097213 */ /* 0x000fe80000000000 */
[----:B------:R-:W2:Y:S02]  /*5b30*/  I2F.RP R16, R9 ;  /* 0x0000000900107306 */ /* 0x000ea40000209400 */
[----:B------:R-:W-:Y:S07]  /*5b40*/  UIMAD.WIDE.U32 UR6, UR40, UR4, URZ ;  /* 0x00000004280672a5 */ /* 0x000fee000f8e00ff */
[----:B------:R-:W-:Y:S02]  /*5b50*/  UMOV UR12, UR7 ;  /* 0x00000007000c7c82 */ /* 0x000fe40008000000 */
[----:B------:R-:W-:Y:S04]  /*5b60*/  UIMAD UR4, UR12, UR43, UR4 ;  /* 0x0000002b0c0472a4 */ /* 0x000fe8000f8e0204 */
[----:B------:R-:W-:Y:S01]  /*5b70*/  UISETP.GT.U32.AND UP0, UPT, UR26, UR4, UPT ;  /* 0x000000041a00728c */ /* 0x000fe2000bf04070 */
[----:B--2---:R-:W2:Y:S10]  /*5b80*/  MUFU.RCP R0, R16 ;  /* 0x0000001000007308 */ /* 0x004eb40000001000 */
[----:B------:R-:W-:Y:S02]  /*5b90*/  @!UP0 UIADD3 UR4, UPT, UPT, UR4, -UR26, URZ ;  /* 0x8000001a04048290 */ /* 0x000fe4000fffe0ff */
[----:B------:R-:W-:Y:S02]  /*5ba0*/  @!UP0 UIADD3 UR12, UPT, UPT, UR12, 0x1, URZ ;  /* 0x000000010c0c8890 */ /* 0x000fe4000fffe0ff */
[----:B------:R-:W-:Y:S02]  /*5bb0*/  UISETP.GE.U32.AND UP0, UPT, UR4, UR26, UPT ;  /* 0x0000001a0400728c */ /* 0x000fe4000bf06070 */
[----:B------:R-:W-:Y:S01]  /*5bc0*/  ULOP3.LUT UR4, UR23, UR27, URZ, 0x3c, !UPT ;  /* 0x0000001b17047292 */ /* 0x000fe2000f8e3cff */
[----:B--2---:R-:W-:Y:S04]  /*5bd0*/  VIADD R11, R0, 0xffffffe ;  /* 0x0ffffffe000b7836 */ /* 0x004fe80000000000 */
[----:B------:R-:W1:Y:S04]  /*5be0*/  F2I.FTZ.U32.TRUNC.NTZ R13, R11 ;  /* 0x0000000b000d7305 */ /* 0x000e68000021f000 */
[----:B------:R-:W-:Y:S02]  /*5bf0*/  @UP0 UIADD3 UR12, UPT, UPT, UR12, 0x1, URZ ;  /* 0x000000010c0c0890 */ /* 0x000fe4000fffe0ff */
[----:B------:R-:W-:Y:S01]  /*5c00*/  UISETP.GE.AND UP0, UPT, UR4, URZ, UPT ;  /* 0x000000ff0400728c */ /* 0x000fe2000bf06270 */
[----:B-1----:R-:W-:Y:S10]  /*5c10*/  IADD3 R12, PT, PT, RZ, -R13, RZ ;  /* 0x8000000dff0c7210 */ /* 0x002ff40007ffe0ff */
[----:B------:R-:W-:Y:S02]  /*5c20*/  @!UP0 UIADD3 UR12, UPT, UPT, -UR12, URZ, URZ ;  /* 0x000000ff0c0c8290 */ /* 0x000fe4000fffe1ff */
[----:B------:R-:W-:Y:S01]  /*5c30*/  @!UP6 ULOP3.LUT UR12, URZ, UR27, URZ, 0x33, !UPT ;  /* 0x0000001bff0ce292 */ /* 0x000fe2000f8e33ff */
[----:B------:R-:W-:Y:S02]  /*5c40*/  IMAD R3, R12, R9, RZ ;  /* 0x000000090c037224 */ /* 0x000fe400078e02ff */
[----:B------:R-:W-:Y:S01]  /*5c50*/  HFMA2 R12, -RZ, RZ, 0, 0 ;  /* 0x00000000ff0c7431 */ /* 0x000fe200000001ff */
[----:B------:R-:W-:Y:S02]  /*5c60*/  ULOP3.LUT UR4, UR12, UR29, URZ, 0x3c, !UPT ;  /* 0x0000001d0c047292 */ /* 0x000fe4000f8e3cff */
[----:B------:R-:W-:Y:S02]  /*5c70*/  IMAD.U32 R0, RZ, RZ, UR12 ;  /* 0x0000000cff007e24 */ /* 0x000fe4000f8e00ff */
[----:B------:R-:W-:Y:S02]  /*5c80*/  UISETP.GE.AND UP0, UPT, UR4, URZ, UPT ;  /* 0x000000ff0400728c */ /* 0x000fe4000bf06270 */
[----:B------:R-:W-:Y:S01]  /*5c90*/  UIADD3 UR4, UPT, UPT, -UR12, URZ, URZ ;  /* 0x000000ff0c047290 */ /* 0x000fe2000fffe1ff */
[----:B------:R-:W-:Y:S01]  /*5ca0*/  IABS R0, R0 ;  /* 0x0000000000007213 */ /* 0x000fe20000000000 */
[----:B------:R-:W-:Y:S02]  /*5cb0*/  IMAD.HI.U32 R13, R13, R3, R12 ;  /* 0x000000030d0d7227 */ /* 0x000fe400078e000c */
[----:B------:R-:W-:Y:S04]  /*5cc0*/  UIMAD UR4, UR27, UR4, UR23 ;  /* 0x000000041b0472a4 */ /* 0x000fe8000f8e0217 */
[----:B------:R-:W-:Y:S01]  /*5cd0*/  IMAD.HI.U32 R13, R13, R0, RZ ;  /* 0x000000000d0d7227 */ /* 0x000fe200078e00ff */
[----:B------:R-:W-:Y:S03]  /*5ce0*/  USHF.L.U32 UR10, UR4, 0x6, URZ ;  /* 0x00000006040a7899 */ /* 0x000fe600080006ff */
[----:B------:R-:W-:Y:S04]  /*5cf0*/  IMAD.MOV R3, RZ, RZ, -R13 ;  /* 0x000000ffff037224 */ /* 0x000fe800078e0a0d */
[C---:B------:R-:W-:Y:S05]  /*5d00*/  IMAD R0, R9.reuse, R3, R0 ;  /* 0x0000000309007224 */ /* 0x040fea00078e0200 */
[----:B------:R-:W-:Y:S11]  /*5d10*/  ISETP.GT.U32.AND P1, PT, R9, R0, PT ;  /* 0x000000000900720c */ /* 0x000ff60003f24070 */
[----:B------:R-:W-:Y:S02]  /*5d20*/  @!UPT UIADD3 URZ, UPT, UPT, URZ, URZ, URZ ;  /* 0x000000fffffff290 */ /* 0x000fe4000fffe0ff */
[-C--:B------:R-:W-:Y:S01]  /*5d30*/  @!P1 IADD3 R0, PT, PT, R0, -R9.reuse, RZ ;  /* 0x8000000900009210 */ /* 0x080fe20007ffe0ff */
[----:B------:R-:W-:Y:S01]  /*5d40*/  @!P1 VIADD R13, R13, 0x1 ;  /* 0x000000010d0d9836 */ /* 0x000fe20000000000 */
[----:B------:R-:W-:Y:S02]  /*5d50*/  ISETP.NE.U32.AND P1, PT, RZ, UR30, PT ;  /* 0x0000001eff007c0c */ /* 0x000fe4000bf25070 */
[----:B------:R-:W-:Y:S02]  /*5d60*/  ISETP.GE.U32.AND P2, PT, R0, R9, PT ;  /* 0x000000090000720c */ /* 0x000fe40003f46070 */
[----:B------:R-:W-:Y:S11]  /*5d70*/  ISETP.NE.AND.EX P1, PT, RZ, UR31, PT, P1 ;  /* 0x0000001fff007c0c */ /* 0x000ff6000bf25310 */
[----:B------:R-:W-:Y:S04]  /*5d80*/  @P2 IADD3 R13, PT, PT, R13, 0x1, RZ ;  /* 0x000000010d0d2810 */ /* 0x000fe80007ffe0ff */
[----:B------:R-:W-:Y:S11]  /*5d90*/  R2UR UR13, R13 ;  /* 0x000000000d0d72ca */ /* 0x000ff600000e0000 */
[----:B------:R-:W-:Y:S02]  /*5da0*/  @!UPT UIADD3 URZ, UPT, UPT, URZ, URZ, URZ ;  /* 0x000000fffffff290 */ /* 0x000fe4000fffe0ff */
[----:B------:R-:W-:Y:S02]  /*5db0*/  @!UP0 UIADD3 UR13, UPT, UPT, -UR13, URZ, URZ ;  /* 0x000000ff0d0d8290 */ /* 0x000fe4000fffe1ff */
[----:B------:R-:W-:Y:S04]  /*5dc0*/  @!UP2 ULOP3.LUT UR13, URZ, UR29, URZ, 0x33, !UPT ;  /* 0x0000001dff0da292 */ /* 0x000fe8000f8e33ff */
[----:B------:R-:W-:Y:S04]  /*5dd0*/  UIADD3 UR5, UPT, UPT, -UR13, URZ, URZ ;  /* 0x000000ff0d057290 */ /* 0x000fe8000fffe1ff */
[----:B------:R-:W-:Y:S01]  /*5de0*/  UIMAD UR12, UR29, UR5, UR12 ;  /* 0x000000051d0c72a4 */ /* 0x000fe2000f8e020c */
[----:B------:R-:W-:Y:S11]  /*5df0*/  BRA.U !UP5, `(.L_x_100) ;  /* 0x000000010d387547 */ /* 0x000ff6000b800000 */
[----:B------:R-:W-:Y:S01]  /*5e00*/  UPLOP3.LUT UP1, UPT, UPT, UPT, UP4, 0x80, 0x8 ;  /* 0x000000000008789c */ /* 0x000fe20003f2f040 */
[----:B------:R-:W-:Y:S01]  /*5e10*/  IMAD.MOV.U32 R91, RZ, RZ, 0x1 ;  /* 0x00000001ff5b7424 */ /* 0x000fe200078e00ff */
[----:B------:R-:W1:Y:S01]  /*5e20*/  LDCU.64 UR8, c[0x0][0x358] ;  /* 0x00006b00ff0877ac */ /* 0x000e620008000a00 */
[----:B------:R-:W-:Y:S03]  /*5e30*/  MOV R0, 0x1 ;  /* 0x0000000100007802 */ /* 0x000fe60000000f00 */
[----:B------:R-:W-:Y:S05]  /*5e40*/  PLOP3.LUT P2, PT, PT, PT, UP1, 0x80, 0x8 ;  /* 0x000000000008781c */ /* 0x000fea0003f4f018 */
[----:B------:R-:W2:Y:S01]  /*5e50*/  @UP1 LDCU.64 UR4, c[0x0][0x888] ;  /* 0x00011100ff0417ac */ /* 0x000ea20008000a00 */
[----:B------:R-:W-:Y:S07]  /*5e60*/  @UP1 UIMAD UR6, UR49, UR30, URZ ;  /* 0x0000001e310612a4 */ /* 0x000fee000f8e02ff */
[----:B------:R-:W-:Y:S01]  /*5e70*/  @!P2 PRMT R91, R0, 0x7610, R91 ;  /* 0x00007610005ba816 */ /* 0x000fe2000000005b */
[----:B--2---:R-:W-:Y:S06]  /*5e80*/  @UP1 UIMAD.WIDE UR4, UR6, 0x4, UR4 ;  /* 0x00000004060418a5 */ /* 0x004fec000f8e0204 */
[----:B------:R-:W-:Y:S01]  /*5e90*/  IMAD.U32 R12, RZ, RZ, UR4 ;  /* 0x00000004ff0c7e24 */ /* 0x000fe2000f8e00ff */
[----:B------:R-:W-:Y:S04]  /*5ea0*/  MOV R13, UR5 ;  /* 0x00000005000d7c02 */ /* 0x000fe80008000f00 */
[----:B------:R-:W2:Y:S01]  /*5eb0*/  @!UP1 LDCU UR4, c[0x0][0x880] ;  /* 0x00011000ff0497ac */ /* 0x000ea20008000800 */
[----:B-1---5:R1:W5:Y:S02]  /*5ec0*/  @P2 LDG.E R41, desc[UR8][R12.64] ;  /* 0x000000080c292981 */ /* 0x022364000c1e1900 */
[----:B-12---:R-:W-:Y:S07]  /*5ed0*/  @!P2 IMAD.U32 R41, RZ, RZ, UR4 ;  /* 0x00000004ff29ae24 */ /* 0x006fee000f8e00ff */
.L_x_100:
[----:B-----5:R-:W-:Y:S01]  /*5ee0*/  @!P1 FSETP.EQ.AND P3, PT, R41, RZ, PT ;  /* 0x000000ff2900920b */ /* 0x020fe20003f62000 */
[----:B------:R-:W-:Y:S01]  /*5ef0*/  @!UPT UIADD3 URZ, UPT, UPT, URZ, URZ, URZ ;  /* 0x000000fffffff290 */ /* 0x000fe2000fffe0ff */
[----:B------:R-:W-:Y:S11]  /*5f00*/  @!P1 BRA `(.L_x_101) ;  /* 0x0000000000149947 */ /* 0x000ff60003800000 */
[----:B------:R-:W-:Y:S02]  /*5f10*/  LOP3.LUT P1, RZ, R91, 0xff, RZ, 0xc0, !PT ;  /* 0x000000ff5bff7812 */ /* 0x000fe4000782c0ff */
[----:B------:R-:W-:Y:S04]  /*5f20*/  PLOP3.LUT P3, PT, PT, PT, UP1, 0x80, 0x8 ;  /* 0x000000000008781c */ /* 0x000fe80003f6f018 */
[----:B------:R-:W-:Y:S07]  /*5f30*/  PLOP3.LUT P3, PT, P3, PT, PT, 0x8, 0x80 ;  /* 0x000000000080781c */ /* 0x000fee0001f6e170 */
[----:B------:R-:W-:Y:S11]  /*5f40*/  @P1 FSETP.EQ.AND P3, PT, R41, RZ, PT ;  /* 0x000000ff2900120b */ /* 0x000ff60003f62000 */
[----:B------:R-:W-:Y:S02]  /*5f50*/  @!UPT UIADD3 URZ, UPT, UPT, URZ, URZ, URZ ;  /* 0x000000fffffff290 */ /* 0x000fe4000fffe0ff */
.L_x_101:
[----:B------:R-:W-:Y:S01]  /*5f60*/  ULEA UR4, UR25, UR22, 0x3 ;  /* 0x0000001619047291 */ /* 0x000fe2000f8e18ff */
[----:B------:R-:W-:Y:S02]  /*5f70*/  SHF.L.U32 R3, R10, 0x1f, RZ ;  /* 0x0000001f0a037819 */ /* 0x000fe400000006ff */
[----:B------:R-:W-:Y:S04]  /*5f80*/  ELECT P2, URZ, PT ;  /* 0x0000000000ff782f */ /* 0x000fe80003840000 */
[----:B------:R-:W-:Y:S02]  /*5f90*/  PLOP3.LUT P2, PT, P3, P2, PT, 0xf2, 0x2f ;  /* 0x00000000002f781c */ /* 0x000fe40001f45e72 */
[----:B------:R-:W1:Y:S02]  /*5fa0*/  SYNCS.PHASECHK.TRANS64.TRYWAIT P1, [UR4+0x158], R3 ;  /* 0x00015803ff0075a7 */ /* 0x000e640008021104 */
[----:B-1----:R-:W-:Y:S09]  /*5fb0*/  @!P1 BRA `(.L_x_102) ;  /* 0x0000004400409947 */ /* 0x002ff20003800000 */
.L_x_204:
[----:B------:R-:W2:Y:S01]  /*5fc0*/  S2UR UR23, SR_CgaCtaId ;  /* 0x00000000001779c3 */ /* 0x000ea20000008800 */
[----:B------:R-:W-:Y:S01]  /*5fd0*/  VOTEU.ALL UP0, P2 ;  /* 0x0000000000ff7886 */ /* 0x000fe20001000000 */
[----:B------:R-:W-:Y:S01]  /*5fe0*/  @!P2 IADD3 R9, P1, PT, R14, 0x580, RZ ;  /* 0x000005800e09a810 */ /* 0x000fe20007f3e0ff */
[----:B------:R-:W-:Y:S02]  /*5ff0*/  UIADD3 UR6, UPT, UPT, UR25, 0x1, URZ ;  /* 0x0000000119067890 */ /* 0x000fe4000fffe0ff */
[----:B------:R-:W-:Y:S01]  /*6000*/  UIADD3 UR9, UPT, UPT, UR4, 0x140, URZ ;  /* 0x0000014004097890 */ /* 0x000fe2000fffe0ff */
[----:B------:R-:W-:Y:S01]  /*6010*/  @!P2 R2UR UR7, R9 ;  /* 0x000000000907a2ca */ /* 0x000fe200000e0000 */
[----:B------:R-:W-:Y:S01]  /*6020*/  @!UP0 ULEA UR5, UR25, UR22, 0xd ;  /* 0x0000001619058291 */ /* 0x000fe2000f8e68ff */
[----:B-1----:R-:W-:Y:S01]  /*6030*/  @!P2 IMAD.X R0, RZ, RZ, R15, P1 ;  /* 0x000000ffff00a224 */ /* 0x002fe200008e060f */
[----:B------:R-:W-:Y:S01]  /*6040*/  UMOV UR24, 0x0 ;  /* 0x0000000000187882 */ /* 0x000fe20000000000 */
[----:B------:R-:W-:Y:S01]  /*6050*/  UMOV UR25, 0x10000000 ;  /* 0x1000000000197882 */ /* 0x000fe20000000000 */
[----:B------:R-:W-:Y:S02]  /*6060*/  @!UP0 UIADD3 UR8, UPT, UPT, UR5, 0x200, URZ ;  /* 0x0000020005088890 */ /* 0x000fe4000fffe0ff */
[----:B------:R-:W-:Y:S01]  /*6070*/  UISETP.NE.AND UP0, UPT, UR6, 0x3, UPT ;  /* 0x000000030600788c */ /* 0x000fe2000bf05270 */
[----:B------:R-:W-:Y:S01]  /*6080*/  @!P2 R2UR UR5, R0 ;  /* 0x000000000005a2ca */ /* 0x000fe200000e0000 */
[----:B------:R-:W-:Y:S02]  /*6090*/  @!P2 IMAD.MOV.U32 R0, RZ, RZ, 0x2000 ;  /* 0x00002000ff00a424 */ /* 0x000fe400078e00ff */
[----:B------:R-:W-:Y:S02]  /*60a0*/  USEL UR6, UR6, URZ, UP0 ;  /* 0x000000ff06067287 */ /* 0x000fe40008000000 */
[----:B------:R-:W-:Y:S01]  /*60b0*/  IMAD.U32 R12, RZ, RZ, UR7 ;  /* 0x00000007ff0c7e24 */ /* 0x000fe2000f8e00ff */
[----:B------:R-:W-:Y:S02]  /*60c0*/  USEL UR19, URZ, 0x1, UP0 ;  /* 0x00000001ff137887 */ /* 0x000fe40008000000 */
[----:B------:R-:W-:Y:S02]  /*60d0*/  VOTEU.ALL UP0, P2 ;  /* 0x0000000000ff7886 */ /* 0x000fe40001000000 */
[----:B------:R-:W-:Y:S01]  /*60e0*/  @!P2 R2UR UR20, R12 ;  /* 0x000000000c14a2ca */ /* 0x000fe200000e0000 */
[----:B--2---:R-:W-:Y:S01]  /*60f0*/  UPRMT UR7, UR23, 0x654, UR9 ;  /* 0x0000065417077896 */ /* 0x004fe20008000009 */
[----:B------:R-:W-:Y:S01]  /*6100*/  LOP3.LUT R10, R10, UR19, RZ, 0x3c, !PT ;  /* 0x000000130a0a7c12 */ /* 0x000fe2000f8e3cff */
[----:B------:R-:W-:Y:S01]  /*6110*/  IMAD.U32 R13, RZ, RZ, UR5 ;  /* 0x00000005ff0d7e24 */ /* 0x000fe2000f8e00ff */
[----:B------:R-:W-:Y:S02]  /*6120*/  ULEA UR5, UR6, UR22, 0x3 ;  /* 0x0000001606057291 */ /* 0x000fe4000f8e18ff */
[----:B------:R-:W-:Y:S02]  /*6130*/  SHF.L.U32 R3, R10, 0x1f, RZ ;  /* 0x0000001f0a037819 */ /* 0x000fe400000006ff */
[----:B------:R-:W-:Y:S11]  /*6140*/  @!P2 R2UR UR21, R13 ;  /* 0x000000000d15a2ca */ /* 0x000ff600000e0000 */
[----:B------:R-:W-:Y:S02]  /*6150*/  @!UPT UIADD3 URZ, UPT, UPT, URZ, URZ, URZ ;  /* 0x000000fffffff290 */ /* 0x000fe4000fffe0ff */
[----:B------:R1:W-:Y:S01]  /*6160*/  @!UP0 UTMALDG.4D [UR8], [UR20], desc[UR24] ;  /* 0x00001808140085b4 */ /* 0x0003e20008019000 */
[----:B------:R2:W-:Y:S01]  /*6170*/  @!P2 SYNCS.ARRIVE.TRANS64.RED.A0TR RZ, [UR4+0x140], R0 ;  /* 0x00014000ffffa9a7 */ /* 0x0005e20008300404 */
[----:B------:R-:W-:Y:S01]  /*6180*/  SYNCS.ARRIVE.TRANS64.RED.A1T0 RZ, [UR7], RZ ;  /* 0x000000ffffff79a7 */ /* 0x000fe20008100407 */
[----:B--2---:R-:W-:Y:S01]  /*6190*/  @P0 SHF.R.U32.HI R0, RZ, 0x10, R5 ;  /* 0x00000010ff000819 */ /* 0x004fe20000011605 */
[----:B------:R-:W2:Y:S03]  /*61a0*/  SYNCS.PHASECHK.TRANS64.TRYWAIT P1, [UR5+0x158], R3 ;  /* 0x00015803ff0075a7 */ /* 0x000ea60008021105 */
[----:B------:R-:W-:Y:S01]  /*61b0*/  @P0 R2UR UR49, R0 ;  /* 0x00000000003102ca */ /* 0x000fe200000e0000 */
[----:B------:R-:W-:Y:S03]  /*61c0*/  @!UPT UIADD3 URZ, UPT, UPT, URZ, URZ, URZ ;  /* 0x000000fffffff290 */ /* 0x000fe6000fffe0ff */
[----:B-12---:R-:W-:Y:S11]  /*61d0*/  @!P1 BRA `(.L_x_103) ;  /* 0x0000004000d09947 */ /* 0x006ff60003800000 */
.L_x_206:
[----:B------:R-:W2:Y:S01]  /*61e0*/  S2UR UR28, SR_CgaCtaId ;  /* 0x00000000001c79c3 */ /* 0x000ea20000008800 */
[----:B------:R-:W-:Y:S01]  /*61f0*/  UIADD3 UR9, UPT, UPT, UR5, 0x140, URZ ;  /* 0x0000014005097890 */ /* 0x000fe2000fffe0ff */
[----:B-1----:R-:W-:Y:S01]  /*6200*/  @!P2 IADD3 R3, P0, PT, R14, 0x580, RZ ;  /* 0x000005800e03a810 */ /* 0x002fe20007f1e0ff */
[----:B------:R-:W-:Y:S01]  /*6210*/  UPLOP3.LUT UP2, UPT, UPT, UPT, UPT, 0x80, 0x8 ;  /* 0x000000000008789c */ /* 0x000fe20003f4f070 */
[----:B------:R-:W-:Y:S01]  /*6220*/  R2UR UR23, R95 ;  /* 0x000000005f1772ca */ /* 0x000fe200000e0000 */
[----:B------:R-:W-:Y:S01]  /*6230*/  UMOV UR20, 0x0 ;  /* 0x0000000000147882 */ /* 0x000fe20000000000 */
[----:B------:R-:W-:Y:S01]  /*6240*/  VOTEU.ALL UP0, P2 ;  /* 0x0000000000ff7886 */ /* 0x000fe20001000000 */
[----:B------:R-:W-:Y:S01]  /*6250*/  @!P2 IMAD.X R0, RZ, RZ, R15, P0 ;  /* 0x000000ffff00a224 */ /* 0x000fe200000e060f */
[----:B------:R-:W-:Y:S01]  /*6260*/  UMOV UR21, 0x10000000 ;  /* 0x1000000000157882 */ /* 0x000fe20000000000 */
[----:B------:R-:W-:Y:S02]  /*6270*/  R2UR UR24, R96 ;  /* 0x00000000601872ca */ /* 0x000fe400000e0000 */
[----:B------:R-:W-:Y:S01]  /*6280*/  @!UP0 ULEA UR4, UR6, UR22, 0xd ;  /* 0x0000001606048291 */ /* 0x000fe2000f8e68ff */
[----:B------:R-:W-:Y:S01]  /*6290*/  LOP3.LUT P0, RZ, R6, 0x1, RZ, 0xc0, !PT ;  /* 0x0000000106ff7812 */ /* 0x000fe2000780c0ff */
[----:B------:R-:W-:Y:S01]  /*62a0*/  UIADD3 UR6, UPT, UPT, UR6, 0x1, URZ ;  /* 0x0000000106067890 */ /* 0x000fe2000fffe0ff */
[----:B------:R-:W-:Y:S01]  /*62b0*/  LOP3.LUT R8, R8, 0x1, RZ, 0x3c, !PT ;  /* 0x0000000108087812 */ /* 0x000fe200078e3cff */
[----:B------:R-:W-:Y:S02]  /*62c0*/  @!UP0 UIADD3 UR10, UPT, UPT, UR10, 0x20, URZ ;  /* 0x000000200a0a8890 */ /* 0x000fe4000fffe0ff */
[----:B------:R-:W-:Y:S01]  /*62d0*/  @!UP0 UIADD3 UR8, UPT, UPT, UR4, 0x200, URZ ;  /* 0x0000020004088890 */ /* 0x000fe2000fffe0ff */
[----:B------:R-:W-:Y:S01]  /*62e0*/  @!P2 R2UR UR4, R0 ;  /* 0x000000000004a2ca */ /* 0x000fe200000e0000 */
[----:B------:R-:W-:Y:S02]  /*62f0*/  UISETP.NE.AND UP0, UPT, UR6, 0x3, UPT ;  /* 0x000000030600788c */ /* 0x000fe4000bf05270 */
[----:B------:R-:W-:Y:S02]  /*6300*/  UIADD3 UR23, UPT, UPT, UR14, UR23, URZ ;  /* 0x000000170e177290 */ /* 0x000fe4000fffe0ff */
[----:B------:R-:W-:Y:S01]  /*6310*/  USEL UR25, UR6, URZ, UP0 ;  /* 0x000000ff06197287 */ /* 0x000fe20008000000 */
[----:B------:R-:W-:Y:S01]  /*6320*/  @!P2 R2UR UR6, R3 ;  /* 0x000000000306a2ca */ /* 0x000fe200000e0000 */
[----:B------:R-:W-:Y:S02]  /*6330*/  USEL UR19, URZ, 0x1, UP0 ;  /* 0x00000001ff137887 */ /* 0x000fe40008000000 */
[----:B------:R-:W-:Y:S04]  /*6340*/  VOTEU.ALL UP0, P2 ;  /* 0x0000000000ff7886 */ /* 0x000fe80001000000 */
[----:B------:R-:W-:Y:S01]  /*6350*/  IMAD.U32 R13, RZ, RZ, UR4 ;  /* 0x00000004ff0d7e24 */ /* 0x000fe2000f8e00ff */
[----:B--2---:R-:W-:Y:S01]  /*6360*/  UPRMT UR4, UR28, 0x654, UR9 ;  /* 0x000006541c047896 */ /* 0x004fe20008000009 */
[----:B------:R-:W-:Y:S01]  /*6370*/  LOP3.LUT R10, R10, UR19, RZ, 0x3c, !PT ;  /* 0x000000130a0a7c12 */ /* 0x000fe2000f8e3cff */
[----:B------:R-:W-:Y:S02]  /*6380*/  UIADD3 UR28, UPT, UPT, UR15, UR24, URZ ;  /* 0x000000180f1c7290 */ /* 0x000fe4000fffe0ff */
[----:B------:R-:W-:Y:S01]  /*6390*/  @!P2 R2UR UR7, R13 ;  /* 0x000000000d07a2ca */ /* 0x000fe200000e0000 */
[----:B------:R-:W-:Y:S05]  /*63a0*/  IMAD.U32 R12, RZ, RZ, UR6 ;  /* 0x00000006ff0c7e24 */ /* 0x000fea000f8e00ff */
[----:B------:R-:W-:Y:S11]  /*63b0*/  @!P2 R2UR UR6, R12 ;  /* 0x000000000c06a2ca */ /* 0x000ff600000e0000 */
[----:B------:R-:W-:Y:S02]  /*63c0*/  @!UPT UIADD3 URZ, UPT, UPT, URZ, URZ, URZ ;  /* 0x000000fffffff290 */ /* 0x000fe4000fffe0ff */
[----:B------:R1:W-:Y:S01]  /*63d0*/  @!UP0 UTMALDG.4D [UR8], [UR6], desc[UR20] ;  /* 0x00001408060085b4 */ /* 0x0003e20008019000 */
[----:B------:R1:W-:Y:S01]  /*63e0*/  @!P2 SYNCS.ARRIVE.TRANS64.RED.A0TR RZ, [UR5+0x140], R2 ;  /* 0x00014002ffffa9a7 */ /* 0x0003e20008300405 */
[----:B------:R-:W-:Y:S01]  /*63f0*/  SYNCS.ARRIVE.TRANS64.RED.A1T0 RZ, [UR4], RZ ;  /* 0x000000ffffff79a7 */ /* 0x000fe20008100404 */
[----:B------:R-:W-:Y:S05]  /*6400*/  @P0 BRA `(.L_x_104) ;  /* 0xfffffff000340947 */ /* 0x000fea000383ffff */
[----:B------:R-:W-:Y:S01]  /*6410*/  UIADD3 UR22, UPT, UPT, UR22, 0x158, URZ ;  /* 0x0000015816167890 */ /* 0x000fe2000fffe0ff */
[----:B------:R-:W-:-:S03]  /*6420*/  SHF.L.U32 R3, R10, 0x1f, RZ ;  /* 0x0000001f0a037819 */ /* 0x000fc600000006ff */
[----:B------:R-:W-:-:S09]  /*6430*/  ULEA UR4, UR25, UR22, 0x3 ;  /* 0x0000001619047291 */ /* 0x000fd2000f8e18ff */
[----:B------:R-:W2:Y:S02]  /*6440*/  SYNCS.PHASECHK.TRANS64.TRYWAIT P0, [UR4], R3 ;  /* 0x00000003ff0075a7 */ /* 0x000ea40008001104 */
[----:B--2---:R-:W-:Y:S05]  /*6450*/  @!P0 BRA `(.L_x_105) ;  /* 0x0000004000488947 */ /* 0x004fea0003800000 */
.L_x_208:
[----:B------:R-:W-:-:S04]  /*6460*/  UIADD3 UR4, UPT, UPT, UR25, 0x1, URZ ;  /* 0x0000000119047890 */ /* 0x000fc8000fffe0ff */
[----:B------:R-:W-:-:S04]  /*6470*/  UISETP.NE.AND UP0, UPT, UR4, 0x3, UPT ;  /* 0x000000030400788c */ /* 0x000fc8000bf05270 */
[----:B-1----:R-:W-:Y:S02]  /*6480*/  USEL UR6, URZ, 0x1, UP0 ;  /* 0x00000001ff067887 */ /* 0x002fe40008000000 */
[----:B------:R-:W-:-:S04]  /*6490*/  USEL UR4, UR4, URZ, UP0 ;  /* 0x000000ff04047287 */ /* 0x000fc80008000000 */
[----:B------:R-:W-:Y:S01]  /*64a0*/  ULEA UR5, UR4, UR22, 0x3 ;  /* 0x0000001604057291 */ /* 0x000fe2000f8e18ff */
[----:B------:R-:W-:-:S04]  /*64b0*/  LOP3.LUT R10, R10, UR6, RZ, 0x3c, !PT ;  /* 0x000000060a0a7c12 */ /* 0x000fc8000f8e3cff */
[----:B--2---:R-:W-:-:S04]  /*64c0*/  SHF.L.U32 R3, R10, 0x1f, RZ ;  /* 0x0000001f0a037819 */ /* 0x004fc800000006ff */
[----:B------:R-:W1:Y:S02]  /*64d0*/  SYNCS.PHASECHK.TRANS64.TRYWAIT P0, [UR5], R3 ;  /* 0x00000003ff0075a7 */ /* 0x000e640008001105 */
[----:B-1----:R-:W-:Y:S05]  /*64e0*/  @!P0 BRA `(.L_x_106) ;  /* 0x00000040003c8947 */ /* 0x002fea0003800000 */
.L_x_210:
[----:B------:R-:W-:-:S04]  /*64f0*/  UIADD3 UR4, UPT, UPT, UR4, 0x1, URZ ;  /* 0x0000000104047890 */ /* 0x000fc8000fffe0ff */
[----:B------:R-:W-:-:S04]  /*6500*/  UISETP.NE.AND UP0, UPT, UR4, 0x3, UPT ;  /* 0x000000030400788c */ /* 0x000fc8000bf05270 */
[----:B------:R-:W-:Y:S02]  /*6510*/  USEL UR5, URZ, 0x1, UP0 ;  /* 0x00000001ff057887 */ /* 0x000fe40008000000 */
[----:B------:R-:W-:-:S04]  /*6520*/  USEL UR4, UR4, URZ, UP0 ;  /* 0x000000ff04047287 */ /* 0x000fc80008000000 */
[----:B------:R-:W-:Y:S01]  /*6530*/  ULEA UR4, UR4, UR22, 0x3 ;  /* 0x0000001604047291 */ /* 0x000fe2000f8e18ff */
[----:B-1----:R-:W-:-:S04]  /*6540*/  LOP3.LUT R3, R10, UR5, RZ, 0x3c, !PT ;  /* 0x000000050a037c12 */ /* 0x002fc8000f8e3cff */
[----:B------:R-:W-:Y:S01]  /*6550*/  SHF.L.U32 R3, R3, 0x1f, RZ ;  /* 0x0000001f03037819 */ /* 0x000fe200000006ff */
[----:B------:R-:W-:-:S07]  /*6560*/  IMAD.U32 R0, RZ, RZ, UR4 ;  /* 0x00000004ff007e24 */ /* 0x000fce000f8e00ff */
.L_x_107:
[----:B-1----:R1:W2:Y:S02]  /*6570*/  SYNCS.PHASECHK.TRANS64.TRYWAIT P0, [R0+URZ], R3 ;  /* 0x00000003000075a7 */ /* 0x0022a400080011ff */
[----:B--2---:R-:W-:Y:S05]  /*6580*/  @!P0 NANOSLEEP.SYNCS 0x989680 ;  /* 0x009896800000895d */ /* 0x004fea0003900000 */
[----:B------:R-:W2:Y:S02]  /*6590*/  @!P0 SYNCS.PHASECHK.TRANS64 P0, [R0+URZ], R3 ;  /* 0x00000003000085a7 */ /* 0x000ea400080010ff */
[----:B--2---:R-:W-:Y:S05]  /*65a0*/  @P0 EXIT ;  /* 0x000000000000094d */ /* 0x004fea0003800000 */
[----:B------:R-:W-:Y:S05]  /*65b0*/  BRA `(.L_x_107) ;  /* 0xfffffffc00ec7947 */ /* 0x000fea000383ffff */
.L_x_95:
[----:B------:R-:W-:-:S06]  /*65c0*/  UISETP.GE.AND UP0, UPT, UR18, 0x4, UPT ;  /* 0x000000041200788c */ /* 0x000fcc000bf06270 */
[----:B------:R-:W-:-:S13]  /*65d0*/  PLOP3.LUT P0, PT, PT, PT, UP0, 0x80, 0x8 ;  /* 0x000000000008781c */ /* 0x000fda0003f0f008 */
[----:B-1----:R-:W-:Y:S05]  /*65e0*/  @!P0 EXIT ;  /* 0x000000000000894d */ /* 0x002fea0003800000 */
[----:B------:R-:W1:Y:S08]  /*65f0*/  S2UR UR4, SR_CgaCtaId ;  /* 0x00000000000479c3 */ /* 0x000e700000008800 */
[----:B------:R-:W-:Y:S01]  /*6600*/  BAR.SYNC.DEFER_BLOCKING 0x6, 0xa0 ;  /* 0x0182800000007b1d */ /* 0x000fe20000010000 */
[C---:B------:R-:W-:Y:S01]  /*6610*/  IMAD.SHL.U32 R0, R98.reuse, 0x20, RZ ;  /* 0x0000002062007824 */ /* 0x040fe200078e00ff */
[C---:B------:R-:W-:Y:S01]  /*6620*/  LOP3.LUT R99, R98.reuse, 0x2, RZ, 0xc0, !PT ;  /* 0x0000000262637812 */ /* 0x040fe200078ec0ff */
[C---:B------:R-:W-:Y:S01]  /*6630*/  IMAD.SHL.U32 R105, R98.reuse, 0x4, RZ ;  /* 0x0000000462697824 */ /* 0x040fe200078e00ff */
[C---:B------:R-:W-:Y:S01]  /*6640*/  LOP3.LUT R90, R98.reuse, 0x60, RZ, 0xc0, !PT ;  /* 0x00000060625a7812 */ /* 0x040fe200078ec0ff */
[----:B------:R-:W-:Y:S01]  /*6650*/  IMAD.U32 R37, R98, 0x10000, RZ ;  /* 0x0001000062257824 */ /* 0x000fe200078e00ff */
[----:B------:R-:W-:-:S02]  /*6660*/  UMOV UR51, 0x400 ;  /* 0x0000040000337882 */ /* 0x000fc40000000000 */
[----:B------:R-:W2:Y:S01]  /*6670*/  LDC.64 R78, c[0x0][0x8b0] ;  /* 0x00022c00ff4e7b82 */ /* 0x000ea20000000a00 */
[----:B------:R-:W-:Y:S01]  /*6680*/  LOP3.LUT R4, R0, 0xc0, RZ, 0xc0, !PT ;  /* 0x000000c000047812 */ /* 0x000fe200078ec0ff */
[----:B------:R-:W-:Y:S01]  /*6690*/  USHF.R.S32.HI UR55, URZ, 0x1f, UR5 ;  /* 0x0000001fff377899 */ /* 0x000fe20008011405 */
[----:B------:R-:W-:Y:S01]  /*66a0*/  LOP3.LUT R98, R98, 0x4, RZ, 0xc0, !PT ;  /* 0x0000000462627812 */ /* 0x000fe200078ec0ff */
[----:B------:R-:W-:Y:S01]  /*66b0*/  IMAD.MOV.U32 R36, RZ, RZ, RZ ;  /* 0x000000ffff247224 */ /* 0x000fe200078e00ff */
[----:B------:R-:W-:Y:S01]  /*66c0*/  LOP3.LUT R105, R4, 0x18, R105, 0xf8, !PT ;  /* 0x0000001804697812 */ /* 0x000fe200078ef869 */
[----:B------:R-:W-:Y:S01]  /*66d0*/  ULEA.HI UR55, UR55, UR5, URZ, 0x6 ;  /* 0x0000000537377291 */ /* 0x000fe2000f8f30ff */
[----:B------:R-:W-:Y:S01]  /*66e0*/  IADD3 R104, PT, PT, -R98, 0x2, RZ ;  /* 0x0000000262687810 */ /* 0x000fe20007ffe1ff */
[----:B------:R-:W3:Y:S01]  /*66f0*/  LDC.64 R76, c[0x0][0x8a8] ;  /* 0x00022a00ff4c7b82 */ /* 0x000ee20000000a00 */
[----:B------:R-:W-:Y:S02]  /*6700*/  LOP3.LUT R105, R105, 0xf20, R0, 0xf8, !PT ;  /* 0x00000f2069697812 */ /* 0x000fe400078ef800 */
[----:B------:R-:W-:-:S02]  /*6710*/  CS2R R88, SRZ ;  /* 0x0000000000587805 */ /* 0x000fc4000001ff00 */
[----:B------:R-:W-:Y:S01]  /*6720*/  LOP3.LUT R37, R37, 0x600000, RZ, 0xc0, !PT ;  /* 0x0060000025257812 */ /* 0x000fe200078ec0ff */
[----:B------:R-:W-:Y:S01]  /*6730*/  IMAD.MOV R99, RZ, RZ, -R99 ;  /* 0x000000ffff637224 */ /* 0x000fe200078e0a63 */
[----:B------:R-:W-:Y:S01]  /*6740*/  UMOV UR57, 0x1 ;  /* 0x0000000100397882 */ /* 0x000fe20000000000 */
[----:B------:R-:W-:Y:S01]  /*6750*/  IMAD.MOV R98, RZ, RZ, -R98 ;  /* 0x000000ffff627224 */ /* 0x000fe200078e0a62 */
[----:B------:R-:W-:Y:S01]  /*6760*/  UMOV UR52, URZ ;  /* 0x000000ff00347c82 */ /* 0x000fe20008000000 */
[----:B-1----:R-:W-:Y:S01]  /*6770*/  ULEA UR51, UR4, UR51, 0x18 ;  /* 0x0000003304337291 */ /* 0x002fe2000f8ec0ff */
[----:B------:R-:W-:Y:S01]  /*6780*/  IMAD.SHL.U32 R104, R104, 0x10, RZ ;  /* 0x0000001068687824 */ /* 0x000fe200078e00ff */
[----:B------:R-:W1:Y:S01]  /*6790*/  LDCU UR4, c[0x0][0x370] ;  /* 0x00006e00ff0477ac */ /* 0x000e620008000800 */
[----:B------:R-:W4:Y:S06]  /*67a0*/  LDCU UR45, c[0x0][0xb0c] ;  /* 0x00016180ff2d77ac */ /* 0x000f2c0008000800 */
[----:B------:R-:W4:Y:S01]  /*67b0*/  LDS R2, [UR51+0x1d0] ;  /* 0x0001d033ff027984 */ /* 0x000f220008000800 */
[----:B------:R-:W2:Y:S01]  /*67c0*/  LDCU UR38, c[0x0][0xb30] ;  /* 0x00016600ff2677ac */ /* 0x000ea20008000800 */
[----:B------:R-:W2:Y:S01]  /*67d0*/  LDCU.64 UR58, c[0x0][0x888] ;  /* 0x00011100ff3a77ac */ /* 0x000ea20008000a00 */
[----:B------:R-:W2:Y:S01]  /*67e0*/  LDCU.64 UR46, c[0x0][0xb28] ;  /* 0x00016500ff2e77ac */ /* 0x000ea20008000a00 */
[----:B-1----:R-:W-:Y:S01]  /*67f0*/  IMAD.U32 R94, RZ, RZ, UR4 ;  /* 0x00000004ff5e7e24 */ /* 0x002fe2000f8e00ff */
[----:B------:R-:W1:Y:S01]  /*6800*/  LDCU UR4, c[0x0][0x374] ;  /* 0x00006e80ff0477ac */ /* 0x000e620008000800 */
[----:B------:R-:W2:Y:S01]  /*6810*/  LDCU.128 UR60, c[0x0][0xb10] ;  /* 0x00016200ff3c77ac */ /* 0x000ea20008000c00 */
[----:B------:R-:W-:Y:S01]  /*6820*/  USHF.R.S32.HI UR55, URZ, 0x6, UR55 ;  /* 0x00000006ff377899 */ /* 0x000fe20008011437 */
[----:B------:R-:W-:Y:S01]  /*6830*/  UMOV UR56, URZ ;  /* 0x000000ff00387c82 */ /* 0x000fe20008000000 */
[----:B------:R-:W-:Y:S01]  /*6840*/  UMOV UR54, URZ ;  /* 0x000000ff00367c82 */ /* 0x000fe20008000000 */
[----:B-1----:R-:W-:Y:S01]  /*6850*/  IMAD.U32 R93, RZ, RZ, UR4 ;  /* 0x00000004ff5d7e24 */ /* 0x002fe2000f8e00ff */
[----:B------:R-:W-:-:S06]  /*6860*/  UIADD3 UR4, UPT, UPT, UR51, 0x200, URZ ;  /* 0x0000020033047890 */ /* 0x000fcc000fffe0ff */
[----:B------:R-:W-:Y:S01]  /*6870*/  IMAD.U32 R0, RZ, RZ, UR4 ;  /* 0x00000004ff007e24 */ /* 0x000fe2000f8e00ff */
[----:B------:R-:W-:Y:S01]  /*6880*/  LEA R105, R105, UR4, 0x1 ;  /* 0x0000000469697c11 */ /* 0x000fe2000f8e08ff */
[C---:B----4-:R-:W-:Y:S01]  /*6890*/  VIADD R3, R2.reuse, 0x40 ;  /* 0x0000004002037836 */ /* 0x050fe20000000000 */
[----:B------:R-:W-:-:S04]  /*68a0*/  LOP3.LUT R2, R2, 0xffff, RZ, 0xc0, !PT ;  /* 0x0000ffff02027812 */ /* 0x000fc800078ec0ff */
[----:B------:R-:W-:-:S05]  /*68b0*/  LOP3.LUT R3, R3, 0xffff, RZ, 0xc0, !PT ;  /* 0x0000ffff03037812 */ /* 0x000fca00078ec0ff */
[----:B--23--:R1:W-:Y:S02]  /*68c0*/  STL.64 [R1], R2 ;  /* 0x0000000201007387 */ /* 0x00c3e40000100a00 */
.L_x_138:
[----:B-1----:R-:W-:Y:S04]  /*68d0*/  SHF.L.U32 R3, R88, 0x1f, RZ ;  /* 0x0000001f58037819 */ /* 0x002fe800000006ff */
[----:B------:R-:W1:Y:S02]  /*68e0*/  SYNCS.PHASECHK.TRANS64.TRYWAIT P0, [UR51+0x180], R3 ;  /* 0x00018003ff0075a7 */ /* 0x000e640008001133 */
[----:B-1----:R-:W-:Y:S05]  /*68f0*/  @!P0 BRA `(.L_x_108) ;  /* 0x0000003c00508947 */ /* 0x002fea0003800000 */
.L_x_212:
[----:B------:R-:W-:Y:S01]  /*6900*/  LEA R2, R36, UR48, 0x2 ;  /* 0x0000003024027c11 */ /* 0x000fe2000f8e10ff */
        /* <DEDUP_REMOVED lines=9> */
[----:B------:R-:W-:Y:S09]  /*69a0*/  UPRMT UR4, URZ, 0x654, UR4 ;  /* 0x00000654ff047896 */ /* 0x000ff20008000004 */
[----:B---3--:R-:W-:Y:S01]  /*69b0*/  SYNCS.ARRIVE.TRANS64.RED.A1T0 RZ, [UR4], RZ ;  /* 0x000000ffffff79a7 */ /* 0x008fe20008100404 */
[----:B------:R-:W5:Y:S01]  /*69c0*/  LDL R2, [R2] ;  /* 0x0000000002027983 */ /* 0x000f620000100800 */
[----:B--2---:R-:W-:Y:S11]  /*69d0*/  LOP3.LUT P0, RZ, R82, 0x1, RZ, 0xc0, !PT ;  /* 0x0000000152ff7812 */ /* 0x004ff6000780c0ff */
[----:B------:R-:W-:Y:S02]  /*69e0*/  @!UPT UIADD3 URZ, UPT, UPT, URZ, URZ, URZ ;  /* 0x000000fffffff290 */ /* 0x000fe4000fffe0ff */
[----:B------:R-:W-:Y:S01]  /*69f0*/  VOTEU.ANY UP0, P0 ;  /* 0x0000000000ff7886 */ /* 0x000fe20000000100 */
[----:B------:R-:W-:Y:S11]  /*6a00*/  PLOP3.LUT P0, PT, PT, PT, UP0, 0x80, 0x8 ;  /* 0x000000000008781c */ /* 0x000ff60003f0f008 */
[----:B------:R-:W-:Y:S02]  /*6a10*/  @!UPT UIADD3 URZ, UPT, UPT, URZ, URZ, URZ ;  /* 0x000000fffffff290 */ /* 0x000fe4000fffe0ff */
[----:B-1----:R-:W-:Y:S02]  /*6a20*/  @P0 MOV R3, R80 ;  /* 0x0000005000030202 */ /* 0x002fe40000000f00 */
[----:B------:R-:W-:Y:S02]  /*6a30*/  @P0 LOP3.LUT R0, R81, 0xffff, RZ, 0xc0, !PT ;  /* 0x0000ffff51000812 */ /* 0x000fe400078ec0ff */
[----:B------:R-:W-:Y:S01]  /*6a40*/  @P0 R2UR UR5, R3 ;  /* 0x00000000030502ca */ /* 0x000fe200000e0000 */
[----:B------:R-:W-:Y:S01]  /*6a50*/  IMAD.U32 R3, RZ, RZ, UR55 ;  /* 0x00000037ff037e24 */ /* 0x000fe2000f8e00ff */
[----:B------:R-:W-:Y:S04]  /*6a60*/  @P0 R2UR UR4, R0 ;  /* 0x00000000000402ca */ /* 0x000fe800000e0000 */
[----:B------:R-:W-:Y:S07]  /*6a70*/  IABS R0, R3 ;  /* 0x0000000300007213 */ /* 0x000fee0000000000 */
[----:B------:R-:W-:Y:S02]  /*6a80*/  @UP0 UMOV UR37, UR5 ;  /* 0x0000000500250c82 */ /* 0x000fe40008000000 */
[----:B------:R-:W-:Y:S01]  /*6a90*/  @UP0 UMOV UR36, UR4 ;  /* 0x0000000400240c82 */ /* 0x000fe20008000000 */
[----:B------:R-:W-:Y:S05]  /*6aa0*/  BRA.U !UP1, `(.L_x_109) ;  /* 0x0000000109d47547 */ /* 0x000fea000b800000 */
[----:B------:R-:W1:Y:S01]  /*6ab0*/  LDCU UR14, c[0x0][0xb20] ;  /* 0x00016400ff0e77ac */ /* 0x000e620008000800 */
[----:B------:R-:W-:Y:S02]  /*6ac0*/  R2UR UR15, R93 ;  /* 0x000000005d0f72ca */ /* 0x000fe400000e0000 */
[----:B------:R-:W-:Y:S01]  /*6ad0*/  R2UR UR9, R94 ;  /* 0x000000005e0972ca */ /* 0x000fe200000e0000 */
[----:B------:R-:W-:Y:S02]  /*6ae0*/  UIMAD.WIDE.U32 UR10, UR36, UR63, URZ ;  /* 0x0000003f240a72a5 */ /* 0x000fe4000f8e00ff */
[----:B------:R-:W-:Y:S02]  /*6af0*/  UISETP.NE.AND UP0, UPT, UR62, 0x1, UPT ;  /* 0x000000013e00788c */ /* 0x000fe4000bf05270 */
[----:B------:R-:W-:Y:S02]  /*6b00*/  UISETP.NE.AND UP1, UPT, UR45, 0x1, UPT ;  /* 0x000000012d00788c */ /* 0x000fe4000bf25270 */
[----:B------:R-:W-:Y:S02]  /*6b10*/  UISETP.NE.AND UP2, UPT, UR39, 0x1, UPT ;  /* 0x000000012700788c */ /* 0x000fe4000bf45270 */
[----:B------:R-:W-:Y:S02]  /*6b20*/  UIMAD.WIDE.U32 UR12, UR37, UR60, URZ ;  /* 0x0000003c250c72a5 */ /* 0x000fe4000f8e00ff */
[----:B------:R-:W-:Y:S02]  /*6b30*/  UIMAD.WIDE.U32 UR4, UR15, UR63, URZ ;  /* 0x0000003f0f0472a5 */ /* 0x000fe4000f8e00ff */
[----:B------:R-:W-:Y:S05]  /*6b40*/  UIMAD.WIDE.U32 UR6, UR9, UR60, URZ ;  /* 0x0000003c090672a5 */ /* 0x000fea000f8e00ff */
[----:B------:R-:W-:Y:S02]  /*6b50*/  UMOV UR4, UR5 ;  /* 0x0000000500047c82 */ /* 0x000fe40008000000 */
[----:B-1----:R-:W-:Y:S01]  /*6b60*/  USHF.R.U32.HI UR8, URZ, UR14, UR4 ;  /* 0x0000000eff087299 */ /* 0x002fe20008011604 */
[----:B------:R-:W-:Y:S02]  /*6b70*/  UMOV UR6, UR11 ;  /* 0x0000000b00067c82 */ /* 0x000fe40008000000 */
[----:B------:R-:W-:Y:S02]  /*6b80*/  UMOV UR4, UR7 ;  /* 0x0000000700047c82 */ /* 0x000fe40008000000 */
[----:B------:R-:W-:Y:S02]  /*6b90*/  USHF.R.U32.HI UR5, URZ, UR61, UR4 ;  /* 0x0000003dff057299 */ /* 0x000fe40008011604 */
[----:B------:R-:W-:Y:S02]  /*6ba0*/  USEL UR4, UR15, UR8, !UP0 ;  /* 0x000000080f047287 */ /* 0x000fe4000c000000 */
[----:B------:R-:W-:Y:S02]  /*6bb0*/  USHF.R.U32.HI UR8, URZ, UR14, UR6 ;  /* 0x0000000eff087299 */ /* 0x000fe40008011606 */
[----:B------:R-:W-:Y:S02]  /*6bc0*/  UIMAD.WIDE.U32 UR6, UR4, UR46, URZ ;  /* 0x0000002e040672a5 */ /* 0x000fe4000f8e00ff */
[----:B------:R-:W-:Y:S02]  /*6bd0*/  USEL UR9, UR9, UR5, !UP1 ;  /* 0x0000000509097287 */ /* 0x000fe4000c800000 */
[----:B------:R-:W-:Y:S02]  /*6be0*/  USEL UR8, UR36, UR8, !UP0 ;  /* 0x0000000824087287 */ /* 0x000fe4000c000000 */
[----:B------:R-:W-:Y:S01]  /*6bf0*/  UIMAD.WIDE.U32 UR10, UR9, UR46, URZ ;  /* 0x0000002e090a72a5 */ /* 0x000fe2000f8e00ff */
[----:B------:R-:W-:Y:S01]  /*6c00*/  UMOV UR6, UR7 ;  /* 0x0000000700067c82 */ /* 0x000fe20008000000 */
[----:B------:R-:W-:Y:S01]  /*6c10*/  UMOV UR5, UR13 ;  /* 0x0000000d00057c82 */ /* 0x000fe20008000000 */
[----:B------:R-:W-:Y:S02]  /*6c20*/  @UP2 USHF.R.U32.HI UR4, URZ, UR47, UR6 ;  /* 0x0000002fff042299 */ /* 0x000fe40008011606 */
[----:B------:R-:W-:Y:S02]  /*6c30*/  USHF.R.U32.HI UR5, URZ, UR61, UR5 ;  /* 0x0000003dff057299 */ /* 0x000fe40008011605 */
[----:B------:R-:W-:Y:S02]  /*6c40*/  UIMAD UR4, UR39, UR4, URZ ;  /* 0x00000004270472a4 */ /* 0x000fe4000f8e02ff */
[----:B------:R-:W-:Y:S02]  /*6c50*/  USEL UR5, UR37, UR5, !UP1 ;  /* 0x0000000525057287 */ /* 0x000fe4000c800000 */
[----:B------:R-:W-:Y:S01]  /*6c60*/  UISETP.GE.AND UP0, UPT, UR8, UR4, UPT ;  /* 0x000000040800728c */ /* 0x000fe2000bf06270 */
[----:B------:R-:W-:Y:S01]  /*6c70*/  UMOV UR6, UR11 ;  /* 0x0000000b00067c82 */ /* 0x000fe20008000000 */
[----:B------:R-:W-:Y:S02]  /*6c80*/  UIMAD.WIDE.U32 UR10, UR8, UR46, URZ ;  /* 0x0000002e080a72a5 */ /* 0x000fe4000f8e00ff */
[----:B------:R-:W-:Y:S04]  /*6c90*/  @UP2 USHF.R.U32.HI UR9, URZ, UR47, UR6 ;  /* 0x0000002fff092299 */ /* 0x000fe80008011606 */
[----:B------:R-:W-:Y:S01]  /*6ca0*/  UIMAD UR6, UR39, UR9, URZ ;  /* 0x00000009270672a4 */ /* 0x000fe2000f8e02ff */
[----:B------:R-:W-:Y:S03]  /*6cb0*/  UMOV UR4, UR11 ;  /* 0x0000000b00047c82 */ /* 0x000fe60008000000 */
[----:B------:R-:W-:Y:S02]  /*6cc0*/  UISETP.GE.OR UP0, UPT, UR5, UR6, UP0 ;  /* 0x000000060500728c */ /* 0x000fe40008706670 */
[----:B------:R-:W-:Y:S02]  /*6cd0*/  USHF.R.U32.HI UR4, URZ, UR47, UR4 ;  /* 0x0000002fff047299 */ /* 0x000fe40008011604 */
[----:B------:R-:W-:Y:S02]  /*6ce0*/  UIMAD.WIDE.U32 UR6, UR5, UR46, URZ ;  /* 0x0000002e050672a5 */ /* 0x000fe4000f8e00ff */
[----:B------:R-:W-:Y:S02]  /*6cf0*/  USEL UR11, UR8, UR4, !UP2 ;  /* 0x00000004080b7287 */ /* 0x000fe4000d000000 */
[----:B------:R-:W-:Y:S02]  /*6d00*/  UIADD3 UR6, UPT, UPT, -UR5, URZ, URZ ;  /* 0x000000ff05067290 */ /* 0x000fe4000fffe1ff */
[----:B------:R-:W-:Y:S02]  /*6d10*/  UIADD3 UR10, UPT, UPT, -UR11, URZ, URZ ;  /* 0x000000ff0b0a7290 */ /* 0x000fe4000fffe1ff */
[----:B------:R-:W-:Y:S02]  /*6d20*/  UIMAD UR6, UR45, UR6, UR37 ;  /* 0x000000062d0672a4 */ /* 0x000fe4000f8e0225 */
[----:B------:R-:W-:Y:S01]  /*6d30*/  UIMAD UR10, UR39, UR10, UR8 ;  /* 0x0000000a270a72a4 */ /* 0x000fe2000f8e0208 */
[----:B------:R-:W-:Y:S01]  /*6d40*/  @!UP0 UMOV UR4, UR7 ;  /* 0x0000000700048c82 */ /* 0x000fe20008000000 */
[----:B------:R-:W-:Y:S02]  /*6d50*/  UIADD3 UR7, UPT, UPT, -UR8, URZ, URZ ;  /* 0x000000ff08077290 */ /* 0x000fe4000fffe1ff */
[----:B------:R-:W-:Y:S04]  /*6d60*/  @!UP0 USHF.R.U32.HI UR4, URZ, UR47, UR4 ;  /* 0x0000002fff048299 */ /* 0x000fe80008011604 */
[----:B------:R-:W-:Y:S04]  /*6d70*/  @!UP0 USEL UR4, UR5, UR4, !UP2 ;  /* 0x0000000405048287 */ /* 0x000fe8000d000000 */
[----:B------:R-:W-:Y:S02]  /*6d80*/  @!UP0 UIMAD UR9, UR9, UR10, UR4 ;  /* 0x0000000a090982a4 */ /* 0x000fe4000f8e0204 */
[----:B------:R-:W-:Y:S02]  /*6d90*/  @!UP0 UIADD3 UR10, UPT, UPT, UR11, -UR4, URZ ;  /* 0x800000040b0a8290 */ /* 0x000fe4000fffe0ff */
[----:B------:R-:W-:Y:S02]  /*6da0*/  UIMAD UR4, UR62, UR7, UR36 ;  /* 0x000000073e0472a4 */ /* 0x000fe4000f8e0224 */
[----:B------:R-:W-:Y:S03]  /*6db0*/  @!UP0 UIMAD UR8, UR10, UR39, UR5 ;  /* 0x000000270a0882a4 */ /* 0x000fe6000f8e0205 */
[----:B------:R-:W-:Y:S02]  /*6dc0*/  @!UP0 UMOV UR5, UR9 ;  /* 0x0000000900058c82 */ /* 0x000fe40008000000 */
[----:B------:R-:W-:Y:S02]  /*6dd0*/  UIMAD UR37, UR5, UR45, UR6 ;  /* 0x0000002d052572a4 */ /* 0x000fe4000f8e0206 */
[----:B------:R-:W-:Y:S11]  /*6de0*/  UIMAD UR36, UR8, UR62, UR4 ;  /* 0x0000003e082472a4 */ /* 0x000ff6000f8e0204 */
[----:B------:R-:W-:Y:S01]  /*6df0*/  @!UPT UIADD3 URZ, UPT, UPT, URZ, URZ, URZ ;  /* 0x000000fffffff290 */ /* 0x000fe2000fffe0ff */
.L_x_109:
[----:B------:R-:W1:Y:S01]  /*6e00*/  LDCU UR16, c[0x0][0x388] ;  /* 0x00007100ff1077ac */ /* 0x000e620008000800 */
[----:B------:R-:W-:Y:S02]  /*6e10*/  R2UR UR6, R0 ;  /* 0x00000000000672ca */ /* 0x000fe400000e0000 */
[----:B------:R-:W-:Y:S01]  /*6e20*/  IABS R3, R3 ;  /* 0x0000000300037213 */ /* 0x000fe20000000000 */
[----:B------:R-:W-:Y:S01]  /*6e30*/  USHF.L.U32 UR42, UR28, 0x7, URZ ;  /* 0x000000071c2a7899 */ /* 0x000fe200080006ff */
[----:B------:R-:W-:Y:S03]  /*6e40*/  R2UR UR11, R106 ;  /* 0x000000006a0b72ca */ /* 0x000fe600000e0000 */
[----:B------:R-:W-:Y:S05]  /*6e50*/  IMAD.MOV R3, RZ, RZ, -R3 ;  /* 0x000000ffff037224 */ /* 0x000fea00078e0a03 */
[----:B------:R-:W-:Y:S01]  /*6e60*/  R2UR UR9, R3 ;  /* 0x00000000030972ca */ /* 0x000fe200000e0000 */
[----:B------:R-:W2:Y:S10]  /*6e70*/  I2F.RP R5, UR6 ;  /* 0x0000000600057d06 */ /* 0x000eb40008209400 */
[----:B--2---:R-:W2:Y:S02]  /*6e80*/  MUFU.RCP R0, R5 ;  /* 0x0000000500007308 */ /* 0x004ea40000001000 */
[----:B--2---:R-:W-:Y:S08]  /*6e90*/  VIADD R4, R0, 0xffffffe ;  /* 0x0ffffffe00047836 */ /* 0x004ff00000000000 */
[----:B------:R-:W2:Y:S02]  /*6ea0*/  F2I.FTZ.U32.TRUNC.NTZ R0, R4 ;  /* 0x0000000400007305 */ /* 0x000ea4000021f000 */
[----:B--2---:R-:W-:Y:S01]  /*6eb0*/  R2UR UR5, R0 ;  /* 0x00000000000572ca */ /* 0x004fe200000e0000 */
[----:B------:R-:W-:Y:S05]  /*6ec0*/  IMAD.U32 R0, RZ, RZ, UR23 ;  /* 0x00000017ff007e24 */ /* 0x000fea000f8e00ff */
[----:B------:R-:W-:Y:S04]  /*6ed0*/  IABS R0, R0 ;  /* 0x0000000000007213 */ /* 0x000fe80000000000 */
[----:B------:R-:W-:Y:S01]  /*6ee0*/  R2UR UR8, R0 ;  /* 0x00000000000872ca */ /* 0x000fe200000e0000 */
[----:B-1----:R-:W-:Y:S02]  /*6ef0*/  IMAD.U32 R0, RZ, RZ, UR16 ;  /* 0x00000010ff007e24 */ /* 0x002fe4000f8e00ff */
[----:B------:R-:W-:Y:S03]  /*6f00*/  UIADD3 UR4, UPT, UPT, URZ, -UR5, URZ ;  /* 0x80000005ff047290 */ /* 0x000fe6000fffe0ff */
[----:B------:R-:W-:Y:S01]  /*6f10*/  IABS R5, R0 ;  /* 0x0000000000057213 */ /* 0x000fe20000000000 */
[----:B------:R-:W-:Y:S03]  /*6f20*/  UIMAD UR7, UR4, UR6, URZ ;  /* 0x00000006040772a4 */ /* 0x000fe6000f8e02ff */
[----:B------:R-:W-:Y:S01]  /*6f30*/  UMOV UR4, URZ ;  /* 0x000000ff00047c82 */ /* 0x000fe20008000000 */
[----:B------:R-:W1:Y:S01]  /*6f40*/  I2F.RP R0, R5 ;  /* 0x0000000500007306 */ /* 0x000e620000209400 */
[----:B------:R-:W-:Y:S07]  /*6f50*/  UIMAD.WIDE.U32 UR4, UR5, UR7, UR4 ;  /* 0x00000007050472a5 */ /* 0x000fee000f8e0004 */
[----:B------:R-:W-:Y:S02]  /*6f60*/  UMOV UR4, UR5 ;  /* 0x0000000500047c82 */ /* 0x000fe40008000000 */
[----:B------:R-:W-:Y:S01]  /*6f70*/  UIMAD.WIDE.U32 UR4, UR4, UR8, URZ ;  /* 0x00000008040472a5 */ /* 0x000fe2000f8e00ff */
[----:B-1----:R-:W1:Y:S06]  /*6f80*/  MUFU.RCP R0, R0 ;  /* 0x0000000000007308 */ /* 0x002e6c0000001000 */
[----:B------:R-:W-:Y:S02]  /*6f90*/  UMOV UR43, UR5 ;  /* 0x00000005002b7c82 */ /* 0x000fe40008000000 */
[----:B------:R-:W-:Y:S04]  /*6fa0*/  UIMAD UR4, UR43, UR9, UR8 ;  /* 0x000000092b0472a4 */ /* 0x000fe8000f8e0208 */
[----:B------:R-:W-:Y:S01]  /*6fb0*/  UISETP.GT.U32.AND UP0, UPT, UR6, UR4, UPT ;  /* 0x000000040600728c */ /* 0x000fe2000bf04070 */
[----:B-1----:R-:W-:Y:S10]  /*6fc0*/  IADD3 R6, PT, PT, R0, 0xffffffe, RZ ;  /* 0x0ffffffe00067810 */ /* 0x002ff40007ffe0ff */
[----:B------:R-:W-:Y:S02]  /*6fd0*/  @!UP0 UIADD3 UR4, UPT, UPT, UR4, -UR6, URZ ;  /* 0x8000000604048290 */ /* 0x000fe4000fffe0ff */
[----:B------:R-:W-:Y:S01]  /*6fe0*/  @!UP0 UIADD3 UR43, UPT, UPT, UR43, 0x1, URZ ;  /* 0x000000012b2b8890 */ /* 0x000fe2000fffe0ff */
[----:B------:R-:W1:Y:S01]  /*6ff0*/  F2I.FTZ.U32.TRUNC.NTZ R7, R6 ;  /* 0x0000000600077305 */ /* 0x000e62000021f000 */
[----:B------:R-:W-:Y:S02]  /*7000*/  UISETP.GE.U32.AND UP2, UPT, UR4, UR6, UPT ;  /* 0x000000060400728c */ /* 0x000fe4000bf46070 */
[----:B------:R-:W-:Y:S02]  /*7010*/  ULOP3.LUT UR4, UR23, UR55, URZ, 0x3c, !UPT ;  /* 0x0000003717047292 */ /* 0x000fe4000f8e3cff */
[----:B------:R-:W-:Y:S02]  /*7020*/  UISETP.NE.AND UP0, UPT, UR55, URZ, UPT ;  /* 0x000000ff3700728c */ /* 0x000fe4000bf05270 */
[----:B------:R-:W-:Y:S05]  /*7030*/  UISETP.GE.AND UP1, UPT, UR4, URZ, UPT ;  /* 0x000000ff0400728c */ /* 0x000fea000bf26270 */
[----:B------:R-:W-:Y:S01]  /*7040*/  @UP2 UIADD3 UR43, UPT, UPT, UR43, 0x1, URZ ;  /* 0x000000012b2b2890 */ /* 0x000fe2000fffe0ff */
[--C-:B-1----:R-:W-:Y:S02]  /*7050*/  IMAD.MOV R4, RZ, RZ, -R7.reuse ;  /* 0x000000ffff047224 */ /* 0x102fe400078e0a07 */
[----:B------:R-:W-:Y:S03]  /*7060*/  IMAD.MOV.U32 R6, RZ, RZ, RZ ;  /* 0x000000ffff067224 */ /* 0x000fe600078e00ff */
[----:B------:R-:W-:Y:S01]  /*7070*/  @!UP1 UIADD3 UR43, UPT, UPT, -UR43, URZ, URZ ;  /* 0x000000ff2b2b9290 */ /* 0x000fe2000fffe1ff */
[----:B------:R-:W-:Y:S01]  /*7080*/  IMAD R3, R4, R5, RZ ;  /* 0x0000000504037224 */ /* 0x000fe200078e02ff */
[----:B------:R-:W-:Y:S02]  /*7090*/  UISETP.NE.AND UP1, UPT, UR38, 0x1, UPT ;  /* 0x000000012600788c */ /* 0x000fe4000bf25270 */
[----:B------:R-:W-:Y:S01]  /*70a0*/  @!UP0 ULOP3.LUT UR43, URZ, UR55, URZ, 0x33, !UPT ;  /* 0x00000037ff2b8292 */ /* 0x000fe2000f8e33ff */
[----:B------:R-:W-:Y:S05]  /*70b0*/  IMAD.HI.U32 R7, R7, R3, R6 ;  /* 0x0000000307077227 */ /* 0x000fea00078e0006 */
[----:B------:R-:W-:Y:S03]  /*70c0*/  IMAD.U32 R0, RZ, RZ, UR43 ;  /* 0x0000002bff007e24 */ /* 0x000fe6000f8e00ff */
[----:B------:R-:W1:Y:S02]  /*70d0*/  @!UP1 LDCU.128 UR12, c[0x0][0xb10] ;  /* 0x00016200ff0c97ac */ /* 0x000e640008000c00 */
[----:B------:R-:W-:Y:S05]  /*70e0*/  IABS R0, R0 ;  /* 0x0000000000007213 */ /* 0x000fea0000000000 */
[----:B------:R-:W-:Y:S01]  /*70f0*/  IMAD.HI.U32 R7, R7, R0, RZ ;  /* 0x0000000007077227 */ /* 0x000fe200078e00ff */
[----:B------:R-:W2:Y:S01]  /*7100*/  @!UP1 LDCU UR5, c[0x0][0xb0c] ;  /* 0x00016180ff0597ac */ /* 0x000ea20008000800 */
[----:B------:R-:W3:Y:S03]  /*7110*/  @!UP1 LDCU UR10, c[0x0][0xb20] ;  /* 0x00016400ff0a97ac */ /* 0x000ee60008000800 */
[----:B------:R-:W-:Y:S01]  /*7120*/  IADD3 R3, PT, PT, -R7, RZ, RZ ;  /* 0x000000ff07037210 */ /* 0x000fe20007ffe1ff */
[----:B-1----:R-:W-:Y:S04]  /*7130*/  UIMAD.WIDE.U32 UR8, UR37, UR12, URZ ;  /* 0x0000000c250872a5 */ /* 0x002fe8000f8e00ff */
[C---:B------:R-:W-:Y:S01]  /*7140*/  IMAD R0, R5.reuse, R3, R0 ;  /* 0x0000000305007224 */ /* 0x040fe200078e0200 */
[----:B------:R-:W-:Y:S02]  /*7150*/  UIMAD.WIDE.U32 UR6, UR36, UR15, URZ ;  /* 0x0000000f240672a5 */ /* 0x000fe4000f8e00ff */
[----:B------:R-:W-:Y:S02]  /*7160*/  ULOP3.LUT UR8, UR43, UR16, URZ, 0x3c, !UPT ;  /* 0x000000102b087292 */ /* 0x000fe4000f8e3cff */
[----:B------:R-:W-:Y:S01]  /*7170*/  @!UP1 UISETP.NE.AND UP2, UPT, UR14, 0x1, UPT ;  /* 0x000000010e00988c */ /* 0x000fe2000bf45270 */
[----:B------:R-:W-:Y:S01]  /*7180*/  ISETP.GT.U32.AND P1, PT, R5, R0, PT ;  /* 0x000000000500720c */ /* 0x000fe20003f24070 */
[----:B--2---:R-:W-:Y:S01]  /*7190*/  @!UP1 UISETP.NE.AND UP0, UPT, UR5, 0x1, UPT ;  /* 0x000000010500988c */ /* 0x004fe2000bf05270 */
[----:B------:R-:W-:Y:S01]  /*71a0*/  @!UP1 UMOV UR4, UR9 ;  /* 0x0000000900049c82 */ /* 0x000fe20008000000 */
[----:B------:R-:W-:Y:S01]  /*71b0*/  @!UP1 UMOV UR6, UR7 ;  /* 0x0000000700069c82 */ /* 0x000fe20008000000 */
[----:B------:R-:W-:Y:S02]  /*71c0*/  @!UP1 USHF.R.U32.HI UR4, URZ, UR13, UR4 ;  /* 0x0000000dff049299 */ /* 0x000fe40008011604 */
[----:B---3--:R-:W-:Y:S02]  /*71d0*/  @!UP1 USHF.R.U32.HI UR6, URZ, UR10, UR6 ;  /* 0x0000000aff069299 */ /* 0x008fe40008011606 */
[----:B------:R-:W-:Y:S02]  /*71e0*/  @!UP1 USEL UR7, UR37, UR4, !UP0 ;  /* 0x0000000425079287 */ /* 0x000fe4000c000000 */
[----:B------:R-:W-:Y:S02]  /*71f0*/  UISETP.GE.AND UP0, UPT, UR8, URZ, UPT ;  /* 0x000000ff0800728c */ /* 0x000fe4000bf06270 */
[----:B------:R-:W-:Y:S01]  /*7200*/  @!UP1 USEL UR6, UR36, UR6, !UP2 ;  /* 0x0000000624069287 */ /* 0x000fe2000d000000 */
[----:B------:R-:W-:Y:S01]  /*7210*/  @!P1 IMAD.IADD R0, R0, 0x1, -R5 ;  /* 0x0000000100009824 */ /* 0x000fe200078e0a05 */
[----:B------:R-:W-:Y:S01]  /*7220*/  UISETP.NE.AND UP2, UPT, UR16, URZ, UPT ;  /* 0x000000ff1000728c */ /* 0x000fe2000bf45270 */
[----:B------:R-:W-:Y:S01]  /*7230*/  @!P1 VIADD R7, R7, 0x1 ;  /* 0x0000000107079836 */ /* 0x000fe20000000000 */
[----:B------:R-:W-:Y:S02]  /*7240*/  @!UP1 UIADD3 UR4, UPT, UPT, -UR7, UR6, URZ ;  /* 0x0000000607049290 */ /* 0x000fe4000fffe1ff */
[----:B------:R-:W-:Y:S01]  /*7250*/  @!UP1 UIADD3 UR6, UPT, UPT, UR7, -UR6, URZ ;  /* 0x8000000607069290 */ /* 0x000fe2000fffe0ff */
[----:B------:R-:W-:Y:S01]  /*7260*/  ISETP.GE.U32.AND P2, PT, R0, R5, PT ;  /* 0x000000050000720c */ /* 0x000fe20003f46070 */
[----:B------:R-:W-:Y:S01]  /*7270*/  @!UP1 UIMAD UR37, UR4, UR5, UR37 ;  /* 0x00000005042592a4 */ /* 0x000fe2000f8e0225 */
[----:B------:R-:W-:Y:S01]  /*7280*/  @P0 SHF.R.U32.HI R0, RZ, 0x10, R81 ;  /* 0x00000010ff000819 */ /* 0x000fe20000011651 */
[----:B------:R-:W-:Y:S02]  /*7290*/  UIADD3 UR4, UPT, UPT, -UR43, URZ, URZ ;  /* 0x000000ff2b047290 */ /* 0x000fe4000fffe1ff */
[----:B------:R-:W-:Y:S01]  /*72a0*/  @!UP1 UIMAD UR36, UR6, UR14, UR36 ;  /* 0x0000000e062492a4 */ /* 0x000fe2000f8e0224 */
[----:B------:R-:W-:Y:S01]  /*72b0*/  @P0 R2UR UR11, R0 ;  /* 0x00000000000b02ca */ /* 0x000fe200000e0000 */
[----:B------:R-:W-:Y:S04]  /*72c0*/  UIMAD UR5, UR55, UR4, UR23 ;  /* 0x00000004370572a4 */ /* 0x000fe8000f8e0217 */
[----:B------:R-:W-:Y:S02]  /*72d0*/  USHF.L.U32 UR53, UR5, 0x6, URZ ;  /* 0x0000000605357899 */ /* 0x000fe400080006ff */
[----:B------:R-:W-:Y:S04]  /*72e0*/  @P2 IADD3 R7, PT, PT, R7, 0x1, RZ ;  /* 0x0000000107072810 */ /* 0x000fe80007ffe0ff */
[----:B------:R-:W-:Y:S02]  /*72f0*/  R2UR UR44, R7 ;  /* 0x00000000072c72ca */ /* 0x000fe400000e0000 */
[----:B------:R-:W-:Y:S01]  /*7300*/  IMAD.U32 R106, RZ, RZ, UR11 ;  /* 0x0000000bff6a7e24 */ /* 0x000fe2000f8e00ff */
[----:B------:R-:W-:Y:S10]  /*7310*/  UIADD3 UR11, UPT, UPT, UR51, 0x200, URZ ;  /* 0x00000200330b7890 */ /* 0x000ff4000fffe0ff */
[----:B------:R-:W-:Y:S02]  /*7320*/  @!UP0 UIADD3 UR44, UPT, UPT, -UR44, URZ, URZ ;  /* 0x000000ff2c2c8290 */ /* 0x000fe4000fffe1ff */
[----:B------:R-:W-:Y:S02]  /*7330*/  ULOP3.LUT UP0, URZ, UR11, 0x1b0, URZ, 0xc0, !UPT ;  /* 0x000001b00bff7892 */ /* 0x000fe4000f80c0ff */
[----:B------:R-:W-:Y:S04]  /*7340*/  @!UP2 ULOP3.LUT UR44, URZ, UR16, URZ, 0x33, !UPT ;  /* 0x00000010ff2ca292 */ /* 0x000fe8000f8e33ff */
[----:B------:R-:W-:Y:S04]  /*7350*/  UIADD3 UR4, UPT, UPT, -UR44, URZ, URZ ;  /* 0x000000ff2c047290 */ /* 0x000fe8000fffe1ff */
[----:B------:R-:W-:Y:S01]  /*7360*/  UIMAD UR43, UR16, UR4, UR43 ;  /* 0x00000004102b72a4 */ /* 0x000fe2000f8e022b */
[----:B------:R-:W-:Y:S11]  /*7370*/  BRA.U !UP0, `(.L_x_110) ;  /* 0x00000001087c7547 */ /* 0x000ff6000b800000 */
[----:B------:R-:W1:Y:S01]  /*7380*/  LDCU.64 UR8, c[0x4][0x80] ;  /* 0x01001000ff0877ac */ /* 0x000e620008000a00 */
[----:B------:R-:W-:Y:S01]  /*7390*/  MOV R16, 0x0 ;  /* 0x0000000000107802 */ /* 0x000fe20000000f00 */
[----:B------:R-:W-:Y:S02]  /*73a0*/  HFMA2 R12, -RZ, RZ, 0, 5.9604644775390625e-08 ;  /* 0x00000001ff0c7431 */ /* 0x000fe400000001ff */
[----:B------:R-:W-:Y:S01]  /*73b0*/  IMAD.MOV.U32 R8, RZ, RZ, 0x70 ;  /* 0x00000070ff087424 */ /* 0x000fe200078e00ff */
[----:B------:R2:W3:Y:S01]  /*73c0*/  LDC.64 R14, c[0x4][R16] ;  /* 0x01000000100e7b82 */ /* 0x0004e20000000a00 */
[----:B------:R-:W4:Y:S01]  /*73d0*/  LDCU.64 UR6, c[0x4][0x88] ;  /* 0x01001100ff0677ac */ /* 0x000f220008000a00 */
[----:B------:R-:W-:Y:S01]  /*73e0*/  IMAD.MOV.U32 R13, RZ, RZ, RZ ;  /* 0x000000ffff0d7224 */ /* 0x000fe200078e00ff */
[----:B------:R-:W2:Y:S01]  /*73f0*/  LDCU.64 UR4, c[0x4][0x8] ;  /* 0x01000100ff0477ac */ /* 0x000ea20008000a00 */
[----:B-1----:R-:W-:Y:S01]  /*7400*/  MOV R5, UR9 ;  /* 0x0000000900057c02 */ /* 0x002fe20008000f00 */
[----:B------:R-:W-:Y:S01]  /*7410*/  IMAD.U32 R4, RZ, RZ, UR8 ;  /* 0x00000008ff047e24 */ /* 0x000fe2000f8e00ff */
[----:B----4-:R-:W-:Y:S01]  /*7420*/  MOV R7, UR7 ;  /* 0x0000000700077c02 */ /* 0x010fe20008000f00 */
[----:B------:R-:W-:Y:S01]  /*7430*/  IMAD.U32 R6, RZ, RZ, UR6 ;  /* 0x00000006ff067e24 */ /* 0x000fe2000f8e00ff */
[----:B--2---:R-:W-:Y:S01]  /*7440*/  MOV R11, UR5 ;  /* 0x00000005000b7c02 */ /* 0x004fe20008000f00 */
[----:B------:R-:W-:Y:S02]  /*7450*/  IMAD.U32 R10, RZ, RZ, UR4 ;  /* 0x00000004ff0a7e24 */ /* 0x000fe4000f8e00ff */
[----:B------:R-:W-:Y:S07]  /*7460*/  LEPC R20, `(.L_x_111) ;  /* 0x000000001014794e */ /* 0x000fee0000000000 */
[----:B---3-5:R-:W-:Y:S05]  /*7470*/  CALL.ABS.NOINC R14 ;  /* 0x000000000e007343 */ /* 0x028fea0003c00000 */
.L_x_111:
[----:B------:R-:W1:Y:S01]  /*7480*/  LDCU.64 UR8, c[0x4][0x80] ;  /* 0x01001000ff0877ac */ /* 0x000e620008000a00 */
[----:B------:R-:W2:Y:S01]  /*7490*/  LDC.64 R16, c[0x4][R16] ;  /* 0x0100000010107b82 */ /* 0x000ea20000000a00 */
[----:B------:R-:W-:Y:S02]  /*74a0*/  HFMA2 R12, -RZ, RZ, 0, 5.9604644775390625e-08 ;  /* 0x00000001ff0c7431 */ /* 0x000fe400000001ff */
[----:B------:R-:W-:Y:S02]  /*74b0*/  IMAD.MOV.U32 R8, RZ, RZ, 0x70 ;  /* 0x00000070ff087424 */ /* 0x000fe400078e00ff */
[----:B------:R-:W-:Y:S01]  /*74c0*/  IMAD.MOV.U32 R13, RZ, RZ, RZ ;  /* 0x000000ffff0d7224 */ /* 0x000fe200078e00ff */
[----:B------:R-:W3:Y:S01]  /*74d0*/  LDCU.64 UR6, c[0x4][0x88] ;  /* 0x01001100ff0677ac */ /* 0x000ee20008000a00 */
[----:B------:R-:W4:Y:S01]  /*74e0*/  LDCU.64 UR4, c[0x4][0x8] ;  /* 0x01000100ff0477ac */ /* 0x000f220008000a00 */
[----:B-1----:R-:W-:Y:S02]  /*74f0*/  MOV R4, UR8 ;  /* 0x0000000800047c02 */ /* 0x002fe40008000f00 */
[----:B------:R-:W-:Y:S02]  /*7500*/  MOV R5, UR9 ;  /* 0x0000000900057c02 */ /* 0x000fe40008000f00 */
[----:B---3--:R-:W-:Y:S01]  /*7510*/  MOV R7, UR7 ;  /* 0x0000000700077c02 */ /* 0x008fe20008000f00 */
[----:B------:R-:W-:Y:S01]  /*7520*/  IMAD.U32 R6, RZ, RZ, UR6 ;  /* 0x00000006ff067e24 */ /* 0x000fe2000f8e00ff */
[----:B----4-:R-:W-:Y:S01]  /*7530*/  MOV R11, UR5 ;  /* 0x00000005000b7c02 */ /* 0x010fe20008000f00 */
[----:B------:R-:W-:Y:S02]  /*7540*/  IMAD.U32 R10, RZ, RZ, UR4 ;  /* 0x00000004ff0a7e24 */ /* 0x000fe4000f8e00ff */
[----:B------:R-:W-:Y:S07]  /*7550*/  LEPC R20, `(.L_x_110) ;  /* 0x000000001014794e */ /* 0x000fee0000000000 */
[----:B--2---:R-:W-:Y:S05]  /*7560*/  CALL.ABS.NOINC R16 ;  /* 0x0000000010007343 */ /* 0x004fea0003c00000 */
.L_x_110:
[----:B------:R-:W-:Y:S02]  /*7570*/  R2UR UR4, R97 ;  /* 0x00000000610472ca */ /* 0x000fe400000e0000 */
[----:B------:R-:W-:Y:S02]  /*7580*/  ISETP.NE.U32.AND P3, PT, R78, RZ, PT ;  /* 0x000000ff4e00720c */ /* 0x000fe40003f65070 */
[----:B------:R-:W-:Y:S02]  /*7590*/  ISETP.NE.U32.AND P2, PT, RZ, UR58, PT ;  /* 0x0000003aff007c0c */ /* 0x000fe4000bf45070 */
[----:B------:R-:W-:Y:S02]  /*75a0*/  ISETP.NE.AND.EX P3, PT, R79, RZ, PT, P3 ;  /* 0x000000ff4f00720c */ /* 0x000fe40003f65330 */
[----:B------:R-:W-:Y:S05]  /*75b0*/  ISETP.NE.AND.EX P2, PT, RZ, UR59, PT, P2 ;  /* 0x0000003bff007c0c */ /* 0x000fea000bf45320 */
[----:B------:R-:W-:Y:S01]  /*75c0*/  UISETP.NE.AND UP2, UPT, UR4, URZ, UPT ;  /* 0x000000ff0400728c */ /* 0x000fe2000bf45270 */
[----:B------:R-:W1:Y:S05]  /*75d0*/  LDCU.64 UR4, c[0x0][0x890] ;  /* 0x00011200ff0477ac */ /* 0x000e6a0008000a00 */
[----:B------:R-:W-:Y:S04]  /*75e0*/  PLOP3.LUT P4, PT, PT, PT, UP2, 0x80, 0x8 ;  /* 0x000000000008781c */ /* 0x000fe80003f8f028 */
[----:B------:R-:W-:Y:S01]  /*75f0*/  P2R R110, PR, RZ, 0x10 ;  /* 0x00000010ff6e7803 */ /* 0x000fe20000000000 */
[----:B-1----:R-:W-:Y:S04]  /*7600*/  UISETP.NE.U32.AND UP0, UPT, UR4, URZ, UPT ;  /* 0x000000ff0400728c */ /* 0x002fe8000bf05070 */
[----:B------:R-:W-:Y:S02]  /*7610*/  UISETP.NE.AND.EX UP1, UPT, UR5, URZ, UPT, UP0 ;  /* 0x000000ff0500728c */ /* 0x000fe4000bf25300 */
[----:B------:R-:W-:Y:S02]  /*7620*/  UPLOP3.LUT UP0, UPT, UPT, UPT, UPT, 0x40, 0x4 ;  /* 0x000000000004789c */ /* 0x000fe40003f0e870 */
[----:B------:R-:W-:Y:S06]  /*7630*/  @UP2 UPLOP3.LUT UP0, UPT, UPT, UPT, UP1, 0x80, 0x8 ;  /* 0x000000000008289c */ /* 0x000fec0003f0f010 */
[----:B------:R-:W-:Y:S01]  /*7640*/  PLOP3.LUT P0, PT, PT, PT, UP0, 0x80, 0x8 ;  /* 0x000000000008781c */ /* 0x000fe20003f0f008 */
[----:B------:R-:W-:Y:S01]  /*7650*/  @!UPT UIADD3 URZ, UPT, UPT, URZ, URZ, URZ ;  /* 0x000000fffffff290 */ /* 0x000fe2000fffe0ff */
[----:B------:R-:W-:Y:S11]  /*7660*/  BRA.U !UP1, `(.L_x_112) ;  /* 0x00000001093c7547 */ /* 0x000ff6000b800000 */
[----:B------:R-:W-:Y:S01]  /*7670*/  UISETP.NE.U32.AND UP0, UPT, UR58, URZ, UPT ;  /* 0x000000ff3a00728c */ /* 0x000fe2000bf05070 */
[----:B------:R-:W-:Y:S01]  /*7680*/  HFMA2 R0, -RZ, RZ, 0, 5.9604644775390625e-08 ;  /* 0x00000001ff007431 */ /* 0x000fe200000001ff */
[----:B------:R-:W1:Y:S01]  /*7690*/  LDCU.64 UR8, c[0x0][0x358] ;  /* 0x00006b00ff0877ac */ /* 0x000e620008000a00 */
[----:B------:R-:W-:Y:S01]  /*76a0*/  IMAD.MOV.U32 R91, RZ, RZ, 0x1 ;  /* 0x00000001ff5b7424 */ /* 0x000fe200078e00ff */
[----:B------:R-:W-:Y:S06]  /*76b0*/  UISETP.NE.AND.EX UP0, UPT, UR59, URZ, UPT, UP0 ;  /* 0x000000ff3b00728c */ /* 0x000fec000bf05300 */
        /* <DEDUP_REMOVED lines=9> */
[----:B-12---:R-:W-:Y:S02]  /*7750*/  @!P1 IMAD.U32 R41, RZ, RZ, UR4 ;  /* 0x00000004ff299e24 */ /* 0x006fe4000f8e00ff */
.L_x_112:
[----:B------:R-:W-:Y:S05]  /*7760*/  @!P3 BRA `(.L_x_113) ;  /* 0x000000000024b947 */ /* 0x000fea0003800000 */
[----:B------:R-:W-:Y:S01]  /*7770*/  ISETP.NE.U32.AND P1, PT, R76, RZ, PT ;  /* 0x000000ff4c00720c */ /* 0x000fe20003f25070 */
[----:B------:R-:W1:Y:S03]  /*7780*/  LDCU.64 UR4, c[0x0][0x358] ;  /* 0x00006b00ff0477ac */ /* 0x000e660008000a00 */
[----:B------:R-:W-:Y:S11]  /*7790*/  ISETP.NE.AND.EX P1, PT, R77, RZ, PT, P1 ;  /* 0x000000ff4d00720c */ /* 0x000ff60003f25310 */
[----:B------:R-:W-:Y:S02]  /*77a0*/  @!UPT UIADD3 URZ, UPT, UPT, URZ, URZ, URZ ;  /* 0x000000fffffff290 */ /* 0x000fe4000fffe0ff */
[----:B------:R-:W2:Y:S01]  /*77b0*/  @P1 LDC.64 R4, c[0x0][0x8a8] ;  /* 0x00022a00ff041b82 */ /* 0x000ea20000000a00 */
[----:B------:R-:W-:Y:S04]  /*77c0*/  @P1 IMAD R0, R78, UR49, RZ ;  /* 0x000000314e001c24 */ /* 0x000fe8000f8e02ff */
[----:B--2---:R-:W-:Y:S05]  /*77d0*/  @P1 IMAD.WIDE R4, R0, 0x4, R4 ;  /* 0x0000000400041825 */ /* 0x004fea00078e0204 */
[----:B-1---5:R1:W5:Y:S02]  /*77e0*/  @P1 LDG.E R38, desc[UR4][R4.64] ;  /* 0x0000000404261981 */ /* 0x022364000c1e1900 */
[----:B-1----:R-:W2:Y:S02]  /*77f0*/  @!P1 LDC R38, c[0x0][0x8a0] ;  /* 0x00022800ff269b82 */ /* 0x002ea40000000800 */
.L_x_113:
[----:B-----5:R-:W-:Y:S01]  /*7800*/  FSETP.NEU.AND P1, PT, R41, RZ, PT ;  /* 0x000000ff2900720b */ /* 0x020fe20003f2d000 */
[----:B------:R-:W-:Y:S01]  /*7810*/  ULOP3.LUT UR4, UR57, 0x1, URZ, 0x3c, !UPT ;  /* 0x0000000139047892 */ /* 0x000fe2000f8e3cff */
[----:B------:R-:W-:Y:S01]  /*7820*/  SEL R6, RZ, 0xffffffff, P2 ;  /* 0xffffffffff067807 */ /* 0x000fe20001000000 */
[----:B------:R-:W-:Y:S01]  /*7830*/  IMAD.U32 R5, RZ, RZ, UR52 ;  /* 0x00000034ff057e24 */ /* 0x000fe2000f8e00ff */
[----:B------:R-:W-:Y:S01]  /*7840*/  @P4 LOP3.LUT P2, RZ, R91, 0xff, RZ, 0xc0, !PT ;  /* 0x000000ff5bff4812 */ /* 0x000fe2000784c0ff */
[----:B------:R-:W-:Y:S01]  /*7850*/  IMAD.U32 R112, RZ, RZ, UR52 ;  /* 0x00000034ff707e24 */ /* 0x000fe2000f8e00ff */
[----:B------:R-:W-:Y:S01]  /*7860*/  @P4 SEL R109, RZ, 0xffffffff, P1 ;  /* 0xffffffffff6d4807 */ /* 0x000fe20000800000 */
[----:B------:R-:W-:Y:S01]  /*7870*/  IMAD.U32 R46, RZ, RZ, UR4 ;  /* 0x00000004ff2e7e24 */ /* 0x000fe2000f8e00ff */
[----:B------:R-:W-:Y:S01]  /*7880*/  LEA R0, R5, UR51, 0x3 ;  /* 0x0000003305007c11 */ /* 0x000fe2000f8e18ff */
[----:B------:R-:W-:Y:S01]  /*7890*/  IMAD.SHL.U32 R112, R112, 0x2000, RZ ;  /* 0x0000200070707824 */ /* 0x000fe200078e00ff */
[----:B------:R-:W-:Y:S01]  /*78a0*/  @P0 SEL R109, R6, R109, !P2 ;  /* 0x0000006d066d0207 */ /* 0x000fe20005000000 */
[----:B------:R-:W-:Y:S01]  /*78b0*/  IMAD.SHL.U32 R85, R99, 0x10, RZ ;  /* 0x0000001063557824 */ /* 0x000fe200078e00ff */
[----:B------:R-:W-:Y:S01]  /*78c0*/  LEA R107, R36, UR51, 0x3 ;  /* 0x00000033246b7c11 */ /* 0x000fe2000f8e18ff */
[----:B------:R-:W-:Y:S01]  /*78d0*/  IMAD.IADD R111, R105, 0x1, R112 ;  /* 0x00000001696f7824 */ /* 0x000fe200078e0270 */
[----:B------:R-:W-:Y:S01]  /*78e0*/  @P4 LOP3.LUT R109, R109, 0x1, RZ, 0xc0, !PT ;  /* 0x000000016d6d4812 */ /* 0x000fe200078ec0ff */
[----:B------:R-:W-:Y:S01]  /*78f0*/  IMAD.SHL.U32 R84, R98, 0x10, RZ ;  /* 0x0000001062547824 */ /* 0x000fe200078e00ff */
[----:B------:R-:W-:Y:S01]  /*7900*/  SHF.L.U32 R4, R89, 0x1f, RZ ;  /* 0x0000001f59047819 */ /* 0x000fe200000006ff */
[----:B------:R-:W-:Y:S01]  /*7910*/  IMAD.IADD R87, R111, 0x1, R85 ;  /* 0x000000016f577824 */ /* 0x000fe200078e0255 */
[----:B------:R-:W-:Y:S01]  /*7920*/  ISETP.NE.U32.OR P5, PT, R109, 0x1, !P4 ;  /* 0x000000016d00780c */ /* 0x000fe200067a5470 */
[----:B------:R-:W-:Y:S01]  /*7930*/  BSSY B1, `(.L_x_114) ;  /* 0x0000032000017945 */ /* 0x000fe20003800000 */
[----:B------:R-:W-:Y:S01]  /*7940*/  PLOP3.LUT P0, PT, PT, PT, UP1, 0x80, 0x8 ;  /* 0x000000000008781c */ /* 0x000fe20003f0f018 */
[----:B------:R-:W-:Y:S01]  /*7950*/  IMAD.MOV.U32 R113, RZ, RZ, 0x1 ;  /* 0x00000001ff717424 */ /* 0x000fe200078e00ff */
[----:B------:R-:W-:Y:S01]  /*7960*/  LOP3.LUT P2, R108, R91, 0xff, RZ, 0xc0, !PT ;  /* 0x000000ff5b6c7812 */ /* 0x000fe2000784c0ff */
[----:B------:R-:W-:Y:S01]  /*7970*/  IMAD.IADD R39, R37, 0x1, R2 ;  /* 0x0000000125277824 */ /* 0x000fe200078e0202 */
[----:B------:R-:W-:Y:S01]  /*7980*/  SEL R115, RZ, 0xffffffff, P1 ;  /* 0xffffffffff737807 */ /* 0x000fe20000800000 */
[----:B------:R-:W-:Y:S01]  /*7990*/  IMAD.U32 R114, RZ, RZ, UR52 ;  /* 0x00000034ff727e24 */ /* 0x000fe2000f8e00ff */
[----:B------:R-:W-:Y:S02]  /*79a0*/  CS2R R74, SRZ ;  /* 0x00000000004a7805 */ /* 0x000fe4000001ff00 */
[----:B------:R-:W-:Y:S02]  /*79b0*/  CS2R R72, SRZ ;  /* 0x0000000000487805 */ /* 0x000fe4000001ff00 */
[----:B------:R-:W-:Y:S02]  /*79c0*/  CS2R R66, SRZ ;  /* 0x0000000000427805 */ /* 0x000fe4000001ff00 */
[----:B------:R-:W-:Y:S02]  /*79d0*/  CS2R R64, SRZ ;  /* 0x0000000000407805 */ /* 0x000fe4000001ff00 */
[----:B------:R-:W-:Y:S02]  /*79e0*/  CS2R R58, SRZ ;  /* 0x00000000003a7805 */ /* 0x000fe4000001ff00 */
[----:B------:R-:W-:Y:S02]  /*79f0*/  @P5 SHF.L.U32 R3, R46, 0x1f, RZ ;  /* 0x0000001f2e035819 */ /* 0x000fe400000006ff */
[----:B------:R-:W-:Y:S02]  /*7a00*/  CS2R R56, SRZ ;  /* 0x0000000000387805 */ /* 0x000fe4000001ff00 */
[----:B------:R-:W-:Y:S02]  /*7a10*/  @P0 SEL R115, R6, R115, !P2 ;  /* 0x0000007306730207 */ /* 0x000fe40005000000 */
[----:B------:R-:W-:Y:S01]  /*7a20*/  CS2R R50, SRZ ;  /* 0x0000000000327805 */ /* 0x000fe2000001ff00 */
[----:B------:R-:W1:Y:S01]  /*7a30*/  @P5 SYNCS.PHASECHK.TRANS64.TRYWAIT P4, [R0+URZ+0x140], R3 ;  /* 0x00014003000055a7 */ /* 0x000e6200080811ff */
[----:B------:R-:W-:Y:S01]  /*7a40*/  CS2R R48, SRZ ;  /* 0x0000000000307805 */ /* 0x000fe2000001ff00 */
[----:B------:R-:W-:Y:S01]  /*7a50*/  IMAD.IADD R86, R111, 0x1, R84 ;  /* 0x000000016f567824 */ /* 0x000fe200078e0254 */
[----:B------:R-:W-:Y:S01]  /*7a60*/  LOP3.LUT R115, R115, 0x1, RZ, 0xc0, !PT ;  /* 0x0000000173737812 */ /* 0x000fe200078ec0ff */
[----:B------:R-:W-:Y:S01]  /*7a70*/  IMAD.IADD R47, R104, 0x1, R87 ;  /* 0x00000001682f7824 */ /* 0x000fe200078e0257 */
[----:B------:R3:W4:Y:S01]  /*7a80*/  SYNCS.PHASECHK.TRANS64.TRYWAIT P3, [R107+URZ+0x190], R4 ;  /* 0x000190046b0075a7 */ /* 0x00072200080611ff */
[----:B-1----:R-:W-:Y:S01]  /*7a90*/  @P5 SEL R113, RZ, 0x1, !P4 ;  /* 0x00000001ff715807 */ /* 0x002fe20006000000 */
[----:B---3--:R-:W-:Y:S06]  /*7aa0*/  @!P5 BRA `(.L_x_115) ;  /* 0x000000000068d947 */ /* 0x008fec0003800000 */
[----:B------:R-:W-:Y:S01]  /*7ab0*/  ISETP.NE.AND P1, PT, R113, RZ, PT ;  /* 0x000000ff7100720c */ /* 0x000fe20003f25270 */
[----:B------:R-:W-:Y:S01]  /*7ac0*/  BSSY B0, `(.L_x_116) ;  /* 0x000000e000007945 */ /* 0x000fe20003800000 */
[----:B------:R-:W-:Y:S02]  /*7ad0*/  ISETP.NE.U32.AND P0, PT, R115, 0x1, PT ;  /* 0x000000017300780c */ /* 0x000fe40003f05070 */
[----:B------:R-:W-:Y:S02]  /*7ae0*/  CS2R R50, SRZ ;  /* 0x0000000000327805 */ /* 0x000fe4000001ff00 */
[----:B------:R-:W-:Y:S02]  /*7af0*/  CS2R R48, SRZ ;  /* 0x0000000000307805 */ /* 0x000fe4000001ff00 */
[----:B------:R-:W-:Y:S02]  /*7b00*/  CS2R R58, SRZ ;  /* 0x00000000003a7805 */ /* 0x000fe4000001ff00 */
[----:B------:R-:W-:Y:S02]  /*7b10*/  CS2R R56, SRZ ;  /* 0x0000000000387805 */ /* 0x000fe4000001ff00 */
[----:B------:R-:W-:Y:S02]  /*7b20*/  CS2R R66, SRZ ;  /* 0x0000000000427805 */ /* 0x000fe4000001ff00 */
[----:B------:R-:W-:Y:S02]  /*7b30*/  CS2R R64, SRZ ;  /* 0x0000000000407805 */ /* 0x000fe4000001ff00 */
[----:B------:R-:W-:Y:S02]  /*7b40*/  CS2R R74, SRZ ;  /* 0x00000000004a7805 */ /* 0x000fe4000001ff00 */
[----:B------:R-:W-:Y:S01]  /*7b50*/  CS2R R72, SRZ ;  /* 0x0000000000487805 */ /* 0x000fe2000001ff00 */
[----:B------:R-:W-:Y:S06]  /*7b60*/  @P1 BRA `(.L_x_117) ;  /* 0x00000000000c1947 */ /* 0x000fec0003800000 */
[----:B------:R-:W-:Y:S04]  /*7b70*/  SHF.L.U32 R3, R46, 0x1f, RZ ;  /* 0x0000001f2e037819 */ /* 0x000fe800000006ff */
[----:B------:R-:W1:Y:S02]  /*7b80*/  SYNCS.PHASECHK.TRANS64.TRYWAIT P1, [R0+URZ+0x140], R3 ;  /* 0x00014003000075a7 */ /* 0x000e6400080211ff */
[----:B-1----:R-:W-:Y:S05]  /*7b90*/  @!P1 BRA `(.L_x_118) ;  /* 0x0000002800c09947 */ /* 0x002fea0003800000 */
.L_x_117:
[----:B------:R-:W-:Y:S05]  /*7ba0*/  BSYNC B0 ;  /* 0x0000000000007941 */ /* 0x000fea0003800000 */
.L_x_116:
[----:B------:R3:W1:Y:S01]  /*7bb0*/  @P0 LDS.128 R48, [R111] ;  /* 0x000000006f300984 */ /* 0x0006620000000c00 */
[----:B------:R-:W-:Y:S03]  /*7bc0*/  UIADD3 UR4, UPT, UPT, UR52, 0x1, URZ ;  /* 0x0000000134047890 */ /* 0x000fe6000fffe0ff */
[----:B------:R3:W1:Y:S01]  /*7bd0*/  @P0 LDS.128 R56, [R87+0x10] ;  /* 0x0000100057380984 */ /* 0x0006620000000c00 */
[----:B------:R-:W-:Y:S03]  /*7be0*/  UISETP.NE.AND UP0, UPT, UR4, 0x3, UPT ;  /* 0x000000030400788c */ /* 0x000fe6000bf05270 */
[----:B------:R3:W1:Y:S01]  /*7bf0*/  @P0 LDS.128 R64, [R86+0x20] ;  /* 0x0000200056400984 */ /* 0x0006620000000c00 */
[----:B------:R-:W-:Y:S02]  /*7c00*/  USEL UR5, URZ, 0x1, UP0 ;  /* 0x00000001ff057887 */ /* 0x000fe40008000000 */
[----:B------:R-:W-:Y:S01]  /*7c10*/  USEL UR4, UR4, URZ, UP0 ;  /* 0x000000ff04047287 */ /* 0x000fe20008000000 */
[----:B------:R3:W1:Y:S03]  /*7c20*/  @P0 LDS.128 R72, [R47+0x10] ;  /* 0x000010002f480984 */ /* 0x0006660000000c00 */
[----:B------:R-:W-:Y:S02]  /*7c30*/  LOP3.LUT R46, R46, UR5, RZ, 0x3c, !PT ;  /* 0x000000052e2e7c12 */ /* 0x000fe4000f8e3cff */
[----:B------:R-:W-:Y:S02]  /*7c40*/  MOV R114, UR4 ;  /* 0x0000000400727c02 */ /* 0x000fe40008000f00 */
.L_x_115:
[----:B------:R-:W-:Y:S05]  /*7c50*/  BSYNC B1 ;  /* 0x0000000000017941 */ /* 0x000fea0003800000 */
.L_x_114:
[----:B-1----:R-:W-:Y:S04]  /*7c60*/  SHF.R.U32.HI R3, RZ, 0x15, R39 ;  /* 0x00000015ff037819 */ /* 0x002fe80000011627 */
[----:B------:R-:W-:Y:S01]  /*7c70*/  LOP3.LUT P0, RZ, R3, 0x3, R92, 0x48, !PT ;  /* 0x0000000303ff7812 */ /* 0x000fe2000780485c */
[----:B------:R-:W-:Y:S01]  /*7c80*/  @!UPT UIADD3 URZ, UPT, UPT, URZ, URZ, URZ ;  /* 0x000000fffffff290 */ /* 0x000fe2000fffe0ff */
[----:B----4-:R-:W-:Y:S11]  /*7c90*/  @P3 BRA `(.L_x_119) ;  /* 0x0000000000083947 */ /* 0x010ff60003800000 */
[----:B------:R-:W1:Y:S02]  /*7ca0*/  SYNCS.PHASECHK.TRANS64.TRYWAIT P1, [R107+URZ+0x190], R4 ;  /* 0x000190046b0075a7 */ /* 0x000e6400080211ff */
[----:B-1----:R-:W-:Y:S05]  /*7cb0*/  @!P1 BRA `(.L_x_120) ;  /* 0x00000028008c9947 */ /* 0x002fea0003800000 */
.L_x_119:
[----:B------:R-:W-:Y:S05]  /*7cc0*/  @!P0 BRA `(.L_x_121) ;  /* 0x0000000000408947 */ /* 0x000fea0003800000 */
[----:B------:R-:W4:Y:S01]  /*7cd0*/  LDCU.64 UR8, c[0x4][0x70] ;  /* 0x01000e00ff0877ac */ /* 0x000f220008000a00 */
[----:B------:R-:W-:Y:S01]  /*7ce0*/  MOV R3, 0x0 ;  /* 0x0000000000037802 */ /* 0x000fe20000000f00 */
[----:B------:R-:W-:Y:S02]  /*7cf0*/  HFMA2 R12, -RZ, RZ, 0, 5.9604644775390625e-08 ;  /* 0x00000001ff0c7431 */ /* 0x000fe400000001ff */
[----:B------:R-:W-:Y:S02]  /*7d00*/  IMAD.MOV.U32 R8, RZ, RZ, 0x192 ;  /* 0x00000192ff087424 */ /* 0x000fe400078e00ff */
[----:B------:R-:W-:Y:S01]  /*7d10*/  IMAD.MOV.U32 R13, RZ, RZ, RZ ;  /* 0x000000ffff0d7224 */ /* 0x000fe200078e00ff */
[----:B------:R-:W5:Y:S01]  /*7d20*/  LDCU.64 UR6, c[0x4][0x78] ;  /* 0x01000f00ff0677ac */ /* 0x000f620008000a00 */
[----:B------:R-:W2:Y:S01]  /*7d30*/  LDC.64 R2, c[0x4][R3] ;  /* 0x0100000003027b82 */ /* 0x000ea20000000a00 */
[----:B------:R-:W3:Y:S01]  /*7d40*/  LDCU.64 UR4, c[0x4][0x10] ;  /* 0x01000200ff0477ac */ /* 0x000ee20008000a00 */
[----:B----4-:R-:W-:Y:S01]  /*7d50*/  MOV R5, UR9 ;  /* 0x0000000900057c02 */ /* 0x010fe20008000f00 */
[----:B-1----:R-:W-:Y:S01]  /*7d60*/  IMAD.U32 R4, RZ, RZ, UR8 ;  /* 0x00000008ff047e24 */ /* 0x002fe2000f8e00ff */
[----:B-----5:R-:W-:Y:S01]  /*7d70*/  MOV R7, UR7 ;  /* 0x0000000700077c02 */ /* 0x020fe20008000f00 */
[----:B------:R-:W-:Y:S01]  /*7d80*/  IMAD.U32 R6, RZ, RZ, UR6 ;  /* 0x00000006ff067e24 */ /* 0x000fe2000f8e00ff */
[----:B---3--:R-:W-:Y:S01]  /*7d90*/  MOV R11, UR5 ;  /* 0x00000005000b7c02 */ /* 0x008fe20008000f00 */
[----:B------:R-:W-:Y:S02]  /*7da0*/  IMAD.U32 R10, RZ, RZ, UR4 ;  /* 0x00000004ff0a7e24 */ /* 0x000fe4000f8e00ff */
[----:B------:R-:W-:Y:S07]  /*7db0*/  LEPC R20, `(.L_x_121) ;  /* 0x000000001014794e */ /* 0x000fee0000000000 */
[----:B--2---:R-:W-:Y:S05]  /*7dc0*/  CALL.ABS.NOINC R2 ;  /* 0x0000000002007343 */ /* 0x004fea0003c00000 */
.L_x_121:
[----:B------:R-:W-:Y:S05]  /*7dd0*/  WARPSYNC.ALL ;  /* 0x0000000000007948 */ /* 0x000fea0003800000 */
[----:B------:R-:W-:Y:S01]  /*7de0*/  R2UR UR4, R39 ;  /* 0x00000000270472ca */ /* 0x000fe200000e0000 */
[--C-:B------:R-:W-:Y:S01]  /*7df0*/  HADD2.F32 R40, -RZ, R48.reuse.H0_H0 ;  /* 0x20000030ff287230 */ /* 0x100fe20000004100 */
[----:B------:R-:W-:Y:S01]  /*7e00*/  ISETP.NE.AND P1, PT, R90, RZ, PT ;  /* 0x000000ff5a00720c */ /* 0x000fe20003f25270 */
[----:B------:R-:W-:Y:S01]  /*7e10*/  HADD2.F32 R43, -RZ, R48.H1_H1 ;  /* 0x30000030ff2b7230 */ /* 0x000fe20000004100 */
[----:B------:R-:W-:Y:S01]  /*7e20*/  BSSY.RECONVERGENT B0, `(.L_x_122) ;  /* 0x0000085000007945 */ /* 0x000fe20003800200 */
[----:B------:R-:W-:Y:S02]  /*7e30*/  HADD2.F32 R42, -RZ, R49.H1_H1 ;  /* 0x30000031ff2a7230 */ /* 0x000fe40000004100 */
[----:B------:R-:W-:Y:S02]  /*7e40*/  HADD2.F32 R45, -RZ, R51.H0_H0 ;  /* 0x20000033ff2d7230 */ /* 0x000fe40000004100 */
[----:B------:R-:W-:Y:S04]  /*7e50*/  HADD2.F32 R44, -RZ, R75.H1_H1 ;  /* 0x3000004bff2c7230 */ /* 0x000fe80000004100 */
[----:B-1----:R-:W2:Y:S02]  /*7e60*/  LDTM.x32 R4, tmem[UR4] ;  /* 0x00000004000479ee */ /* 0x002ea400082c0000 */
[C---:B--2---:R-:W-:Y:S01]  /*7e70*/  FMUL R0, R38.reuse, R4 ;  /* 0x0000000426007220 */ /* 0x044fe20000400000 */
[C---:B------:R-:W-:Y:S01]  /*7e80*/  FMUL R2, R38.reuse, R5 ;  /* 0x0000000526027220 */ /* 0x040fe20000400000 */
[C---:B------:R-:W-:Y:S01]  /*7e90*/  FMUL R3, R38.reuse, R6 ;  /* 0x0000000626037220 */ /* 0x040fe20000400000 */
[C---:B------:R-:W-:Y:S01]  /*7ea0*/  FMUL R7, R38.reuse, R7 ;  /* 0x0000000726077220 */ /* 0x040fe20000400000 */
[C---:B------:R-:W-:Y:S01]  /*7eb0*/  FFMA R0, R41.reuse, R40, R0 ;  /* 0x0000002829007223 */ /* 0x040fe20000000000 */
[----:B------:R-:W-:Y:S02]  /*7ec0*/  HADD2.F32 R40, -RZ, R49.H0_H0 ;  /* 0x20000031ff287230 */ /* 0x000fe40000004100 */
[C---:B------:R-:W-:Y:S01]  /*7ed0*/  FFMA R2, R41.reuse, R43, R2 ;  /* 0x0000002b29027223 */ /* 0x040fe20000000002 */
[--C-:B------:R-:W-:Y:S02]  /*7ee0*/  HADD2.F32 R43, -RZ, R50.reuse.H0_H0 ;  /* 0x20000032ff2b7230 */ /* 0x100fe40000004100 */
[C---:B------:R-:W-:Y:S01]  /*7ef0*/  FMUL R4, R38.reuse, R8 ;  /* 0x0000000826047220 */ /* 0x040fe20000400000 */
[----:B------:R-:W-:Y:S01]  /*7f00*/  FMUL R5, R38, R9 ;  /* 0x0000000926057220 */ /* 0x000fe20000400000 */
[C---:B------:R-:W-:Y:S01]  /*7f10*/  FFMA R3, R41.reuse, R40, R3 ;  /* 0x0000002829037223 */ /* 0x040fe20000000003 */
[----:B------:R-:W-:Y:S01]  /*7f20*/  HADD2.F32 R40, -RZ, R50.H1_H1 ;  /* 0x30000032ff287230 */ /* 0x000fe20000004100 */
[----:B------:R-:W-:Y:S01]  /*7f30*/  F2FP.F16.F32.PACK_AB R52, R2, R0 ;  /* 0x000000000234723e */ /* 0x000fe200000000ff */
[C---:B------:R-:W-:Y:S01]  /*7f40*/  FFMA R7, R41.reuse, R42, R7 ;  /* 0x0000002a29077223 */ /* 0x040fe20000000007 */
[C---:B------:R-:W-:Y:S01]  /*7f50*/  FFMA R4, R41.reuse, R43, R4 ;  /* 0x0000002b29047223 */ /* 0x040fe20000000004 */
[C---:B------:R-:W-:Y:S01]  /*7f60*/  FMUL R6, R38.reuse, R10 ;  /* 0x0000000a26067220 */ /* 0x040fe20000400000 */
[----:B------:R-:W-:Y:S02]  /*7f70*/  HADD2.F32 R42, -RZ, R51.H1_H1 ;  /* 0x30000033ff2a7230 */ /* 0x000fe40000004100 */
[----:B------:R-:W-:Y:S01]  /*7f80*/  FFMA R5, R41, R40, R5 ;  /* 0x0000002829057223 */ /* 0x000fe20000000005 */
[----:B------:R-:W-:Y:S01]  /*7f90*/  F2FP.F16.F32.PACK_AB R53, R7, R3 ;  /* 0x000000030735723e */ /* 0x000fe200000000ff */
[----:B------:R-:W-:Y:S01]  /*7fa0*/  FFMA R6, R41, R45, R6 ;  /* 0x0000002d29067223 */ /* 0x000fe20000000006 */
[C---:B------:R-:W-:Y:S01]  /*7fb0*/  FMUL R11, R38.reuse, R11 ;  /* 0x0000000b260b7220 */ /* 0x040fe20000400000 */
[--C-:B------:R-:W-:Y:S01]  /*7fc0*/  HADD2.F32 R40, -RZ, R56.reuse.H0_H0 ;  /* 0x20000038ff287230 */ /* 0x100fe20000004100 */
[----:B------:R-:W-:Y:S01]  /*7fd0*/  F2FP.F16.F32.PACK_AB R54, R5, R4 ;  /* 0x000000040536723e */ /* 0x000fe200000000ff */
[C---:B------:R-:W-:Y:S01]  /*7fe0*/  FMUL R8, R38.reuse, R12 ;  /* 0x0000000c26087220 */ /* 0x040fe20000400000 */
[C---:B------:R-:W-:Y:S01]  /*7ff0*/  FFMA R11, R41.reuse, R42, R11 ;  /* 0x0000002a290b7223 */ /* 0x040fe2000000000b */
[----:B------:R-:W-:Y:S02]  /*8000*/  HADD2.F32 R42, -RZ, R56.H1_H1 ;  /* 0x30000038ff2a7230 */ /* 0x000fe40000004100 */
[C---:B------:R-:W-:Y:S01]  /*8010*/  FMUL R9, R38.reuse, R13 ;  /* 0x0000000d26097220 */ /* 0x040fe20000400000 */
[--C-:B------:R-:W-:Y:S02]  /*8020*/  HADD2.F32 R43, -RZ, R57.reuse.H0_H0 ;  /* 0x20000039ff2b7230 */ /* 0x100fe40000004100 */
[----:B------:R-:W-:Y:S01]  /*8030*/  FFMA R8, R41, R40, R8 ;  /* 0x0000002829087223 */ /* 0x000fe20000000008 */
[----:B------:R-:W-:Y:S01]  /*8040*/  F2FP.F16.F32.PACK_AB R55, R11, R6 ;  /* 0x000000060b37723e */ /* 0x000fe200000000ff */
[----:B------:R-:W-:Y:S01]  /*8050*/  FFMA R9, R41, R42, R9 ;  /* 0x0000002a29097223 */ /* 0x000fe20000000009 */
[C---:B------:R-:W-:Y:S01]  /*8060*/  FMUL R10, R38.reuse, R14 ;  /* 0x0000000e260a7220 */ /* 0x040fe20000400000 */
[----:B------:R-:W-:Y:S02]  /*8070*/  HADD2.F32 R40, -RZ, R57.H1_H1 ;  /* 0x30000039ff287230 */ /* 0x000fe40000004100 */
[C---:B------:R-:W-:Y:S01]  /*8080*/  FMUL R15, R38.reuse, R15 ;  /* 0x0000000f260f7220 */ /* 0x040fe20000400000 */
[----:B------:R1:W-:Y:S01]  /*8090*/  STS.128 [R111], R52 ;  /* 0x000000346f007388 */ /* 0x0003e20000000c00 */
[----:B------:R-:W-:Y:S01]  /*80a0*/  F2FP.F16.F32.PACK_AB R60, R9, R8 ;  /* 0x00000008093c723e */ /* 0x000fe200000000ff */
[C---:B------:R-:W-:Y:S01]  /*80b0*/  FFMA R10, R41.reuse, R43, R10 ;  /* 0x0000002b290a7223 */ /* 0x040fe2000000000a */
[--C-:B------:R-:W-:Y:S02]  /*80c0*/  HADD2.F32 R43, -RZ, R58.reuse.H0_H0 ;  /* 0x2000003aff2b7230 */ /* 0x100fe40000004100 */
[----:B------:R-:W-:Y:S01]  /*80d0*/  FFMA R15, R41, R40, R15 ;  /* 0x00000028290f7223 */ /* 0x000fe2000000000f */
[C---:B------:R-:W-:Y:S01]  /*80e0*/  FMUL R12, R38.reuse, R16 ;  /* 0x00000010260c7220 */ /* 0x040fe20000400000 */
[----:B------:R-:W-:Y:S02]  /*80f0*/  HADD2.F32 R42, -RZ, R58.H1_H1 ;  /* 0x3000003aff2a7230 */ /* 0x000fe40000004100 */
[C---:B------:R-:W-:Y:S01]  /*8100*/  FMUL R13, R38.reuse, R17 ;  /* 0x00000011260d7220 */ /* 0x040fe20000400000 */
[--C-:B------:R-:W-:Y:S01]  /*8110*/  HADD2.F32 R45, -RZ, R59.reuse.H0_H0 ;  /* 0x2000003bff2d7230 */ /* 0x100fe20000004100 */
[----:B------:R-:W-:Y:S01]  /*8120*/  F2FP.F16.F32.PACK_AB R61, R15, R10 ;  /* 0x0000000a0f3d723e */ /* 0x000fe200000000ff */
[C---:B------:R-:W-:Y:S01]  /*8130*/  FFMA R12, R41.reuse, R43, R12 ;  /* 0x0000002b290c7223 */ /* 0x040fe2000000000c */
[C---:B------:R-:W-:Y:S01]  /*8140*/  FFMA R13, R41.reuse, R42, R13 ;  /* 0x0000002a290d7223 */ /* 0x040fe2000000000d */
[C---:B------:R-:W-:Y:S01]  /*8150*/  FMUL R14, R38.reuse, R18 ;  /* 0x00000012260e7220 */ /* 0x040fe20000400000 */
[----:B------:R-:W-:Y:S02]  /*8160*/  HADD2.F32 R40, -RZ, R59.H1_H1 ;  /* 0x3000003bff287230 */ /* 0x000fe40000004100 */
[C---:B------:R-:W-:Y:S01]  /*8170*/  FMUL R19, R38.reuse, R19 ;  /* 0x0000001326137220 */ /* 0x040fe20000400000 */
[--C-:B------:R-:W-:Y:S02]  /*8180*/  HADD2.F32 R43, -RZ, R64.reuse.H0_H0 ;  /* 0x20000040ff2b7230 */ /* 0x100fe40000004100 */
[C---:B------:R-:W-:Y:S01]  /*8190*/  FFMA R14, R41.reuse, R45, R14 ;  /* 0x0000002d290e7223 */ /* 0x040fe2000000000e */
[C---:B------:R-:W-:Y:S01]  /*81a0*/  FMUL R16, R38.reuse, R20 ;  /* 0x0000001426107220 */ /* 0x040fe20000400000 */
[C---:B------:R-:W-:Y:S01]  /*81b0*/  FFMA R19, R41.reuse, R40, R19 ;  /* 0x0000002829137223 */ /* 0x040fe20000000013 */
[----:B------:R-:W-:Y:S02]  /*81c0*/  HADD2.F32 R40, -RZ, R64.H1_H1 ;  /* 0x30000040ff287230 */ /* 0x000fe40000004100 */
[C---:B------:R-:W-:Y:S01]  /*81d0*/  FMUL R17, R38.reuse, R21 ;  /* 0x0000001526117220 */ /* 0x040fe20000400000 */
[--C-:B------:R-:W-:Y:S02]  /*81e0*/  HADD2.F32 R45, -RZ, R65.reuse.H0_H0 ;  /* 0x20000041ff2d7230 */ /* 0x100fe40000004100 */
[C---:B------:R-:W-:Y:S01]  /*81f0*/  FMUL R18, R38.reuse, R22 ;  /* 0x0000001626127220 */ /* 0x040fe20000400000 */
[----:B------:R-:W-:Y:S02]  /*8200*/  HADD2.F32 R42, -RZ, R65.H1_H1 ;  /* 0x30000041ff2a7230 */ /* 0x000fe40000004100 */
[C---:B------:R-:W-:Y:S01]  /*8210*/  FMUL R23, R38.reuse, R23 ;  /* 0x0000001726177220 */ /* 0x040fe20000400000 */
[C---:B------:R-:W-:Y:S01]  /*8220*/  FFMA R16, R41.reuse, R43, R16 ;  /* 0x0000002b29107223 */ /* 0x040fe20000000010 */
[C---:B------:R-:W-:Y:S01]  /*8230*/  FFMA R17, R41.reuse, R40, R17 ;  /* 0x0000002829117223 */ /* 0x040fe20000000011 */
[C---:B------:R-:W-:Y:S01]  /*8240*/  FFMA R18, R41.reuse, R45, R18 ;  /* 0x0000002d29127223 */ /* 0x040fe20000000012 */
[C---:B------:R-:W-:Y:S01]  /*8250*/  FFMA R23, R41.reuse, R42, R23 ;  /* 0x0000002a29177223 */ /* 0x040fe20000000017 */
[--C-:B------:R-:W-:Y:S02]  /*8260*/  HADD2.F32 R40, -RZ, R66.reuse.H0_H0 ;  /* 0x20000042ff287230 */ /* 0x100fe40000004100 */
[C---:B------:R-:W-:Y:S01]  /*8270*/  FMUL R20, R38.reuse, R24 ;  /* 0x0000001826147220 */ /* 0x040fe20000400000 */
[----:B------:R-:W-:Y:S02]  /*8280*/  HADD2.F32 R42, -RZ, R66.H1_H1 ;  /* 0x30000042ff2a7230 */ /* 0x000fe40000004100 */
[C---:B------:R-:W-:Y:S01]  /*8290*/  FMUL R21, R38.reuse, R25 ;  /* 0x0000001926157220 */ /* 0x040fe20000400000 */
[--C-:B------:R-:W-:Y:S02]  /*82a0*/  HADD2.F32 R43, -RZ, R67.reuse.H0_H0 ;  /* 0x20000043ff2b7230 */ /* 0x100fe40000004100 */
[C---:B------:R-:W-:Y:S01]  /*82b0*/  FMUL R22, R38.reuse, R26 ;  /* 0x0000001a26167220 */ /* 0x040fe20000400000 */
[C---:B------:R-:W-:Y:S01]  /*82c0*/  FFMA R20, R41.reuse, R40, R20 ;  /* 0x0000002829147223 */ /* 0x040fe20000000014 */
[C---:B------:R-:W-:Y:S01]  /*82d0*/  FFMA R21, R41.reuse, R42, R21 ;  /* 0x0000002a29157223 */ /* 0x040fe20000000015 */
[----:B------:R-:W-:Y:S02]  /*82e0*/  HADD2.F32 R40, -RZ, R67.H1_H1 ;  /* 0x30000043ff287230 */ /* 0x000fe40000004100 */
[----:B------:R-:W-:Y:S01]  /*82f0*/  FFMA R22, R41, R43, R22 ;  /* 0x0000002b29167223 */ /* 0x000fe20000000016 */
[C---:B------:R-:W-:Y:S01]  /*8300*/  FMUL R27, R38.reuse, R27 ;  /* 0x0000001b261b7220 */ /* 0x040fe20000400000 */
[--C-:B------:R-:W-:Y:S02]  /*8310*/  HADD2.F32 R43, -RZ, R72.reuse.H0_H0 ;  /* 0x20000048ff2b7230 */ /* 0x100fe40000004100 */
[C---:B------:R-:W-:Y:S01]  /*8320*/  FMUL R24, R38.reuse, R28 ;  /* 0x0000001c26187220 */ /* 0x040fe20000400000 */
[----:B------:R-:W-:Y:S02]  /*8330*/  HADD2.F32 R42, -RZ, R72.H1_H1 ;  /* 0x30000048ff2a7230 */ /* 0x000fe40000004100 */
[C---:B------:R-:W-:Y:S01]  /*8340*/  FMUL R25, R38.reuse, R29 ;  /* 0x0000001d26197220 */ /* 0x040fe20000400000 */
[--C-:B------:R-:W-:Y:S01]  /*8350*/  HADD2.F32 R45, -RZ, R73.reuse.H0_H0 ;  /* 0x20000049ff2d7230 */ /* 0x100fe20000004100 */
[----:B------:R-:W-:Y:S01]  /*8360*/  F2FP.F16.F32.PACK_AB R62, R13, R12 ;  /* 0x0000000c0d3e723e */ /* 0x000fe200000000ff */
[C---:B------:R-:W-:Y:S01]  /*8370*/  FMUL R26, R38.reuse, R30 ;  /* 0x0000001e261a7220 */ /* 0x040fe20000400000 */
[----:B------:R-:W-:Y:S01]  /*8380*/  F2FP.F16.F32.PACK_AB R63, R19, R14 ;  /* 0x0000000e133f723e */ /* 0x000fe200000000ff */
[C---:B------:R-:W-:Y:S01]  /*8390*/  FFMA R27, R41.reuse, R40, R27 ;  /* 0x00000028291b7223 */ /* 0x040fe2000000001b */
[C---:B------:R-:W-:Y:S01]  /*83a0*/  FFMA R24, R41.reuse, R43, R24 ;  /* 0x0000002b29187223 */ /* 0x040fe20000000018 */
[----:B------:R-:W-:Y:S02]  /*83b0*/  HADD2.F32 R40, -RZ, R73.H1_H1 ;  /* 0x30000049ff287230 */ /* 0x000fe40000004100 */
[C---:B------:R-:W-:Y:S01]  /*83c0*/  FFMA R25, R41.reuse, R42, R25 ;  /* 0x0000002a29197223 */ /* 0x040fe20000000019 */
[----:B------:R1:W-:Y:S01]  /*83d0*/  STS.128 [R87+0x10], R60 ;  /* 0x0000103c57007388 */ /* 0x0003e20000000c00 */
[C---:B------:R-:W-:Y:S01]  /*83e0*/  FMUL R31, R38.reuse, R31 ;  /* 0x0000001f261f7220 */ /* 0x040fe20000400000 */
[--C-:B------:R-:W-:Y:S02]  /*83f0*/  HADD2.F32 R43, -RZ, R74.reuse.H0_H0 ;  /* 0x2000004aff2b7230 */ /* 0x100fe40000004100 */
[C---:B------:R-:W-:Y:S01]  /*8400*/  FFMA R26, R41.reuse, R45, R26 ;  /* 0x0000002d291a7223 */ /* 0x040fe2000000001a */
[C---:B------:R-:W-:Y:S01]  /*8410*/  FMUL R28, R38.reuse, R32 ;  /* 0x00000020261c7220 */ /* 0x040fe20000400000 */
[----:B------:R-:W-:Y:S02]  /*8420*/  HADD2.F32 R42, -RZ, R74.H1_H1 ;  /* 0x3000004aff2a7230 */ /* 0x000fe40000004100 */
[C---:B------:R-:W-:Y:S01]  /*8430*/  FMUL R29, R38.reuse, R33 ;  /* 0x00000021261d7220 */ /* 0x040fe20000400000 */
[----:B------:R-:W-:Y:S02]  /*8440*/  HADD2.F32 R45, -RZ, R75.H0_H0 ;  /* 0x2000004bff2d7230 */ /* 0x000fe40000004100 */
[C---:B------:R-:W-:Y:S01]  /*8450*/  FMUL R30, R38.reuse, R34 ;  /* 0x00000022261e7220 */ /* 0x040fe20000400000 */
[----:B------:R-:W-:Y:S01]  /*8460*/  FFMA R31, R41, R40, R31 ;  /* 0x00000028291f7223 */ /* 0x000fe2000000001f */
[----:B------:R-:W-:Y:S01]  /*8470*/  FMUL R35, R38, R35 ;  /* 0x0000002326237220 */ /* 0x000fe20000400000 */
[----:B------:R-:W-:Y:S01]  /*8480*/  F2FP.F16.F32.PACK_AB R68, R17, R16 ;  /* 0x000000101144723e */ /* 0x000fe200000000ff */
[----:B------:R-:W-:Y:S01]  /*8490*/  FFMA R28, R41, R43, R28 ;  /* 0x0000002b291c7223 */ /* 0x000fe2000000001c */
[----:B------:R-:W-:Y:S01]  /*84a0*/  F2FP.F16.F32.PACK_AB R69, R23, R18 ;  /* 0x000000121745723e */ /* 0x000fe200000000ff */
[----:B------:R-:W-:Y:S01]  /*84b0*/  FFMA R29, R41, R42, R29 ;  /* 0x0000002a291d7223 */ /* 0x000fe2000000001d */
[----:B------:R-:W-:Y:S01]  /*84c0*/  F2FP.F16.F32.PACK_AB R70, R21, R20 ;  /* 0x000000141546723e */ /* 0x000fe200000000ff */
[----:B------:R-:W-:Y:S01]  /*84d0*/  FFMA R30, R41, R45, R30 ;  /* 0x0000002d291e7223 */ /* 0x000fe2000000001e */
[----:B------:R-:W-:Y:S01]  /*84e0*/  F2FP.F16.F32.PACK_AB R71, R27, R22 ;  /* 0x000000161b47723e */ /* 0x000fe200000000ff */
[----:B------:R-:W-:Y:S01]  /*84f0*/  FFMA R35, R41, R44, R35 ;  /* 0x0000002c29237223 */ /* 0x000fe20000000023 */
[----:B------:R-:W-:Y:S02]  /*8500*/  F2FP.F16.F32.PACK_AB R100, R25, R24 ;  /* 0x000000181964723e */ /* 0x000fe400000000ff */
[----:B------:R-:W-:Y:S01]  /*8510*/  F2FP.F16.F32.PACK_AB R101, R31, R26 ;  /* 0x0000001a1f65723e */ /* 0x000fe200000000ff */
[----:B------:R1:W-:Y:S01]  /*8520*/  STS.128 [R86+0x20], R68 ;  /* 0x0000204456007388 */ /* 0x0003e20000000c00 */
[----:B------:R-:W-:Y:S02]  /*8530*/  F2FP.F16.F32.PACK_AB R102, R29, R28 ;  /* 0x0000001c1d66723e */ /* 0x000fe400000000ff */
[----:B------:R-:W-:Y:S05]  /*8540*/  F2FP.F16.F32.PACK_AB R103, R35, R30 ;  /* 0x0000001e2367723e */ /* 0x000fea00000000ff */
[----:B------:R1:W-:Y:S01]  /*8550*/  STS.128 [R47+0x10], R100 ;  /* 0x000010642f007388 */ /* 0x0003e20000000c00 */
[----:B------:R-:W-:Y:S01]  /*8560*/  @!PT LDS RZ, [RZ] ;  /* 0x00000000fffff984 */ /* 0x000fe20000000800 */
[----:B------:R-:W-:Y:S01]  /*8570*/  @!PT LDS RZ, [RZ] ;  /* 0x00000000fffff984 */ /* 0x000fe20000000800 */
[----:B------:R-:W-:Y:S01]  /*8580*/  @!PT LDS RZ, [RZ] ;  /* 0x00000000fffff984 */ /* 0x000fe20000000800 */
[----:B------:R-:W-:Y:S01]  /*8590*/  @!PT LDS RZ, [RZ] ;  /* 0x00000000fffff984 */ /* 0x000fe20000000800 */
[----:B------:R2:W-:Y:S07]  /*85a0*/  MEMBAR.ALL.CTA ;  /* 0x0000000000007992 */ /* 0x0005ee0000008000 */
[----:B--2---:R-:W2:Y:S02]  /*85b0*/  FENCE.VIEW.ASYNC.S ;  /* 0x00000000000073c6 */ /* 0x004ea40000000000 */
[----:B--2---:R-:W-:Y:S06]  /*85c0*/  BAR.SYNC.DEFER_BLOCKING 0x1, 0x80 ;  /* 0x0042000000007b1d */ /* 0x004fec0000010000 */
[----:B------:R-:W-:Y:S05]  /*85d0*/  @P1 BRA `(.L_x_123) ;  /* 0x0000000000241947 */ /* 0x000fea0003800000 */
[----:B------:R-:W2:Y:S01]  /*85e0*/  LDCU.64 UR6, c[0x0][0x348] ;  /* 0x00006900ff0677ac */ /* 0x000ea20008000a00 */
[----:B------:R-:W-:Y:S01]  /*85f0*/  R2UR UR5, R112 ;  /* 0x00000000700572ca */ /* 0x000fe200000e0000 */
[----:B------:R-:W-:Y:S11]  /*8600*/  UMOV UR41, UR53 ;  /* 0x0000003500297c82 */ /* 0x000ff60008000000 */
[----:B------:R-:W-:Y:S01]  /*8610*/  @!UPT UIADD3 URZ, UPT, UPT, URZ, URZ, URZ ;  /* 0x000000fffffff290 */ /* 0x000fe2000fffe0ff */
[----:B------:R-:W-:Y:S02]  /*8620*/  UIADD3 UR40, UPT, UPT, UR51, 0x200, UR5 ;  /* 0x0000020033287890 */ /* 0x000fe4000fffe005 */
[----:B--2---:R-:W-:Y:S04]  /*8630*/  UIADD3 UR4, UP0, UPT, UR6, 0x680, URZ ;  /* 0x0000068006047890 */ /* 0x004fe8000ff1e0ff */
[----:B------:R-:W-:Y:S09]  /*8640*/  UIADD3.X UR5, UPT, UPT, URZ, UR7, URZ, UP0, !UPT ;  /* 0x00000007ff057290 */ /* 0x000ff200087fe4ff */
[----:B------:R2:W-:Y:S02]  /*8650*/  UTMASTG.4D [UR40], [UR4] ;  /* 0x00000028040073b5 */ /* 0x0005e40008018000 */
[----:B--2---:R0:W-:Y:S02]  /*8660*/  UTMACMDFLUSH ;  /* 0x00000000000079b7 */ /* 0x0041e40000000000 */
.L_x_123:
[----:B------:R-:W-:Y:S05]  /*8670*/  BSYNC.RECONVERGENT B0 ;  /* 0x0000000000007941 */ /* 0x000fea0003800200 */
.L_x_122:
[----:B------:R-:W-:Y:S01]  /*8680*/  UIADD3 UR49, UPT, UPT, UR52, 0x1, URZ ;  /* 0x0000000134317890 */ /* 0x000fe2000fffe0ff */
[----:B------:R-:W-:Y:S01]  /*8690*/  ISETP.NE.AND P2, PT, R110, RZ, PT ;  /* 0x000000ff6e00720c */ /* 0x000fe20003f45270 */
[----:B------:R-:W-:Y:S02]  /*86a0*/  BSSY.RECONVERGENT B0, `(.L_x_124) ;  /* 0x0000006000007945 */ /* 0x000fe40003800200 */
[----:B------:R-:W-:Y:S01]  /*86b0*/  UISETP.NE.AND UP0, UPT, UR49, 0x3, UPT ;  /* 0x000000033100788c */ /* 0x000fe2000bf05270 */
[----:B------:R-:W-:Y:S03]  /*86c0*/  ISETP.NE.U32.OR P0, PT, R109, 0x1, !P2 ;  /* 0x000000016d00780c */ /* 0x000fe60005705470 */
[----:B------:R-:W-:Y:S01]  /*86d0*/  USEL UR50, UR49, URZ, UP0 ;  /* 0x000000ff31327287 */ /* 0x000fe20008000000 */
[----:B------:R-:W-:Y:S11]  /*86e0*/  @P1 BRA `(.L_x_125) ;  /* 0x0000000000041947 */ /* 0x000ff60003800000 */
[----:B------:R-:W-:Y:S04]  /*86f0*/  DEPBAR.LE SB0, 0x1 ;  /* 0x000080400000791a */ /* 0x000fe80000000000 */
.L_x_125:
[----:B------:R-:W-:Y:S05]  /*8700*/  BSYNC.RECONVERGENT B0 ;  /* 0x0000000000007941 */ /* 0x000fea0003800200 */
.L_x_124:
[----:B------:R-:W-:Y:S01]  /*8710*/  BAR.SYNC.DEFER_BLOCKING 0x1, 0x80 ;  /* 0x0042000000007b1d */ /* 0x000fe20000010000 */
[----:B------:R-:W-:Y:S01]  /*8720*/  LEA R3, R114, UR51, 0x3 ;  /* 0x0000003372037c11 */ /* 0x000fe2000f8e18ff */
[----:B------:R-:W-:Y:S01]  /*8730*/  UISETP.NE.AND UP0, UPT, UR56, URZ, UPT ;  /* 0x000000ff3800728c */ /* 0x000fe2000bf05270 */
[----:B------:R-:W-:Y:S08]  /*8740*/  @P0 SHF.L.U32 R4, R46, 0x1f, RZ ;  /* 0x0000001f2e040819 */ /* 0x000ff000000006ff */
[----:B------:R-:W-:Y:S05]  /*8750*/  BRA.U !UP0, `(.L_x_126) ;  /* 0x0000000108287547 */ /* 0x000fea000b800000 */
[----:B------:R-:W2:Y:S01]  /*8760*/  S2R R0, SR_CgaCtaId ;  /* 0x0000000000007919 */ /* 0x000ea20000008800 */
[----:B------:R-:W-:Y:S01]  /*8770*/  ISETP.NE.U32.OR P1, PT, R109, 0x1, !P2 ;  /* 0x000000016d00780c */ /* 0x000fe20005725470 */
[----:B------:R-:W-:Y:S01]  /*8780*/  IMAD.U32 R2, RZ, RZ, UR54 ;  /* 0x00000036ff027e24 */ /* 0x000fe2000f8e00ff */
[----:B------:R-:W-:Y:S04]  /*8790*/  UIADD3 UR4, UPT, UPT, UR54, 0x1, URZ ;  /* 0x0000000136047890 */ /* 0x000fe8000fffe0ff */
[----:B------:R-:W-:Y:S04]  /*87a0*/  UISETP.NE.AND UP0, UPT, UR4, 0x3, UPT ;  /* 0x000000030400788c */ /* 0x000fe8000bf05270 */
[----:B------:R-:W-:Y:S03]  /*87b0*/  USEL UR54, UR4, URZ, UP0 ;  /* 0x000000ff04367287 */ /* 0x000fe60008000000 */
[----:B------:R-:W-:Y:S05]  /*87c0*/  @P1 LEA R2, R2, UR51, 0x3 ;  /* 0x0000003302021c11 */ /* 0x000fea000f8e18ff */
[----:B------:R-:W-:Y:S05]  /*87d0*/  @P1 VIADD R5, R2, 0x158 ;  /* 0x0000015802051836 */ /* 0x000fea0000000000 */
[----:B--2---:R-:W-:Y:S04]  /*87e0*/  @P1 PRMT R0, R0, 0x654, R5 ;  /* 0x0000065400001816 */ /* 0x004fe80000000005 */
[----:B------:R2:W-:Y:S03]  /*87f0*/  @P1 SYNCS.ARRIVE.TRANS64.RED.A1T0 RZ, [R0+URZ], RZ ;  /* 0x000000ff00ff19a7 */ /* 0x0005e600081004ff */
.L_x_126:
[----:B------:R-:W4:Y:S01]  /*8800*/  @P0 SYNCS.PHASECHK.TRANS64.TRYWAIT P1, [R3+URZ+0x140], R4 ;  /* 0x00014004030005a7 */ /* 0x000f2200080211ff */
[----:B------:R-:W-:Y:S01]  /*8810*/  BSSY B1, `(.L_x_127) ;  /* 0x0000013000017945 */ /* 0x000fe20003800000 */
[----:B----4-:R-:W-:Y:S03]  /*8820*/  @P0 SEL R113, RZ, 0x1, !P1 ;  /* 0x00000001ff710807 */ /* 0x010fe60004800000 */
[----:B------:R-:W-:Y:S05]  /*8830*/  @!P0 BRA `(.L_x_128) ;  /* 0x0000000000408947 */ /* 0x000fea0003800000 */
[----:B------:R-:W-:Y:S01]  /*8840*/  ISETP.NE.U32.AND P0, PT, R115, 0x1, PT ;  /* 0x000000017300780c */ /* 0x000fe20003f05070 */
[----:B------:R-:W-:Y:S01]  /*8850*/  BSSY B0, `(.L_x_129) ;  /* 0x000000a000007945 */ /* 0x000fe20003800000 */
[----:B------:R-:W-:Y:S11]  /*8860*/  ISETP.NE.AND P1, PT, R113, RZ, PT ;  /* 0x000000ff7100720c */ /* 0x000ff60003f25270 */
[----:B------:R-:W-:Y:S04]  /*8870*/  @P0 IMAD R114, R114, 0x2000, R105 ;  /* 0x0000200072720824 */ /* 0x000fe800078e0269 */
[----:B------:R-:W-:Y:S01]  /*8880*/  @P0 IMAD.IADD R5, R85, 0x1, R114 ;  /* 0x0000000155050824 */ /* 0x000fe200078e0272 */
[----:B------:R-:W-:Y:S03]  /*8890*/  @P0 IADD3 R2, PT, PT, R84, R114, RZ ;  /* 0x0000007254020210 */ /* 0x000fe60007ffe0ff */
[----:B--2---:R-:W-:Y:S01]  /*88a0*/  @P0 IMAD.IADD R0, R104, 0x1, R5 ;  /* 0x0000000168000824 */ /* 0x004fe200078e0205 */
[----:B------:R-:W-:Y:S06]  /*88b0*/  @P1 BRA `(.L_x_130) ;  /* 0x00000000000c1947 */ /* 0x000fec0003800000 */
[----:B------:R-:W-:Y:S04]  /*88c0*/  SHF.L.U32 R46, R46, 0x1f, RZ ;  /* 0x0000001f2e2e7819 */ /* 0x000fe800000006ff */
[----:B------:R-:W2:Y:S02]  /*88d0*/  SYNCS.PHASECHK.TRANS64.TRYWAIT P1, [R3+URZ+0x140], R46 ;  /* 0x0001402e030075a7 */ /* 0x000ea400080211ff */
[----:B--2---:R-:W-:Y:S05]  /*88e0*/  @!P1 BRA `(.L_x_131) ;  /* 0x0000001c00949947 */ /* 0x004fea0003800000 */
.L_x_130:
[----:B------:R-:W-:Y:S05]  /*88f0*/  BSYNC B0 ;  /* 0x0000000000007941 */ /* 0x000fea0003800000 */
.L_x_129:
[----:B------:R4:W1:Y:S04]  /*8900*/  @P0 LDS.128 R48, [R114] ;  /* 0x0000000072300984 */ /* 0x0008680000000c00 */
[----:B------:R4:W1:Y:S04]  /*8910*/  @P0 LDS.128 R64, [R2+0x20] ;  /* 0x0000200002400984 */ /* 0x0008680000000c00 */
[----:B------:R4:W1:Y:S04]  /*8920*/  @P0 LDS.128 R56, [R5+0x10] ;  /* 0x0000100005380984 */ /* 0x0008680000000c00 */
[----:B------:R4:W1:Y:S02]  /*8930*/  @P0 LDS.128 R72, [R0+0x10] ;  /* 0x0000100000480984 */ /* 0x0008640000000c00 */
.L_x_128:
[----:B------:R-:W-:Y:S05]  /*8940*/  BSYNC B1 ;  /* 0x0000000000017941 */ /* 0x000fea0003800000 */
.L_x_127:
[----:B--2---:R-:W-:Y:S05]  /*8950*/  VIADD R3, R39, 0x20 ;  /* 0x0000002027037836 */ /* 0x004fea0000000000 */
[----:B------:R-:W-:Y:S04]  /*8960*/  SHF.R.U32.HI R3, RZ, 0x15, R3 ;  /* 0x00000015ff037819 */ /* 0x000fe80000011603 */
[----:B------:R-:W-:Y:S11]  /*8970*/  LOP3.LUT P0, RZ, R3, 0x3, R92, 0x48, !PT ;  /* 0x0000000303ff7812 */ /* 0x000ff6000780485c */
[----:B------:R-:W-:Y:S02]  /*8980*/  @!UPT UIADD3 URZ, UPT, UPT, URZ, URZ, URZ ;  /* 0x000000fffffff290 */ /* 0x000fe4000fffe0ff */
[----:B------:R-:W-:Y:S05]  /*8990*/  @!P0 BRA `(.L_x_132) ;  /* 0x0000000000408947 */ /* 0x000fea0003800000 */
[----:B------:R-:W2:Y:S01]  /*89a0*/  LDCU.64 UR8, c[0x4][0x70] ;  /* 0x01000e00ff0877ac */ /* 0x000ea20008000a00 */
[----:B------:R-:W-:Y:S01]  /*89b0*/  MOV R3, 0x0 ;  /* 0x0000000000037802 */ /* 0x000fe20000000f00 */
[----:B------:R-:W-:Y:S02]  /*89c0*/  HFMA2 R12, -RZ, RZ, 0, 5.9604644775390625e-08 ;  /* 0x00000001ff0c7431 */ /* 0x000fe400000001ff */
[----:B------:R-:W-:Y:S02]  /*89d0*/  IMAD.MOV.U32 R8, RZ, RZ, 0x192 ;  /* 0x00000192ff087424 */ /* 0x000fe400078e00ff */
[----:B------:R-:W-:Y:S01]  /*89e0*/  IMAD.MOV.U32 R13, RZ, RZ, RZ ;  /* 0x000000ffff0d7224 */ /* 0x000fe200078e00ff */
[----:B------:R-:W5:Y:S01]  /*89f0*/  LDCU.64 UR6, c[0x4][0x78] ;  /* 0x01000f00ff0677ac */ /* 0x000f620008000a00 */
[----:B----4-:R-:W4:Y:S01]  /*8a00*/  LDC.64 R2, c[0x4][R3] ;  /* 0x0100000003027b82 */ /* 0x010f220000000a00 */
[----:B------:R-:W3:Y:S01]  /*8a10*/  LDCU.64 UR4, c[0x4][0x10] ;  /* 0x01000200ff0477ac */ /* 0x000ee20008000a00 */
[----:B--2---:R-:W-:Y:S01]  /*8a20*/  MOV R5, UR9 ;  /* 0x0000000900057c02 */ /* 0x004fe20008000f00 */
[----:B------:R-:W-:Y:S01]  /*8a30*/  IMAD.U32 R4, RZ, RZ, UR8 ;  /* 0x00000008ff047e24 */ /* 0x000fe2000f8e00ff */
[----:B-----5:R-:W-:Y:S01]  /*8a40*/  MOV R7, UR7 ;  /* 0x0000000700077c02 */ /* 0x020fe20008000f00 */
[----:B------:R-:W-:Y:S01]  /*8a50*/  IMAD.U32 R6, RZ, RZ, UR6 ;  /* 0x00000006ff067e24 */ /* 0x000fe2000f8e00ff */
[----:B---3--:R-:W-:Y:S01]  /*8a60*/  MOV R11, UR5 ;  /* 0x00000005000b7c02 */ /* 0x008fe20008000f00 */
[----:B------:R-:W-:Y:S02]  /*8a70*/  IMAD.U32 R10, RZ, RZ, UR4 ;  /* 0x00000004ff0a7e24 */ /* 0x000fe4000f8e00ff */
[----:B------:R-:W-:Y:S07]  /*8a80*/  LEPC R20, `(.L_x_132) ;  /* 0x000000001014794e */ /* 0x000fee0000000000 */
[----:B-1--4-:R-:W-:Y:S05]  /*8a90*/  CALL.ABS.NOINC R2 ;  /* 0x0000000002007343 */ /* 0x012fea0003c00000 */
.L_x_132:
[----:B------:R-:W-:Y:S01]  /*8aa0*/  ISETP.NE.AND P0, PT, R90, RZ, PT ;  /* 0x000000ff5a00720c */ /* 0x000fe20003f05270 */
[----:B------:R-:W-:Y:S05]  /*8ab0*/  WARPSYNC.ALL ;  /* 0x0000000000007948 */ /* 0x000fea0003800000 */
[----:B------:R-:W-:Y:S01]  /*8ac0*/  R2UR UR4, R39 ;  /* 0x00000000270472ca */ /* 0x000fe200000e0000 */
[--C-:B-1----:R-:W-:Y:S01]  /*8ad0*/  HADD2.F32 R40, -RZ, R48.reuse.H0_H0 ;  /* 0x20000030ff287230 */ /* 0x102fe20000004100 */
[----:B------:R-:W-:Y:S01]  /*8ae0*/  IADD3 R107, PT, PT, R107, 0x1a0, RZ ;  /* 0x000001a06b6b7810 */ /* 0x000fe20007ffe0ff */
[----:B------:R-:W-:Y:S01]  /*8af0*/  HADD2.F32 R43, -RZ, R48.H1_H1 ;  /* 0x30000030ff2b7230 */ /* 0x000fe20000004100 */
[----:B------:R-:W-:Y:S01]  /*8b00*/  BSSY.RECONVERGENT B0, `(.L_x_133) ;  /* 0x000008b000007945 */ /* 0x000fe20003800200 */
[--C-:B------:R-:W-:Y:S01]  /*8b10*/  HADD2.F32 R42, -RZ, R49.reuse.H0_H0 ;  /* 0x20000031ff2a7230 */ /* 0x100fe20000004100 */
[----:B------:R-:W-:Y:S01]  /*8b20*/  LOP3.LUT R107, R107, 0xfefffff8, RZ, 0xc0, !PT ;  /* 0xfefffff86b6b7812 */ /* 0x000fe200078ec0ff */
[----:B------:R-:W-:Y:S02]  /*8b30*/  HADD2.F32 R44, -RZ, R49.H1_H1 ;  /* 0x30000031ff2c7230 */ /* 0x000fe40000004100 */
[--C-:B------:R-:W-:Y:S02]  /*8b40*/  HADD2.F32 R45, -RZ, R50.reuse.H0_H0 ;  /* 0x20000032ff2d7230 */ /* 0x100fe40000004100 */
[----:B------:R-:W-:Y:S02]  /*8b50*/  HADD2.F32 R46, -RZ, R50.H1_H1 ;  /* 0x30000032ff2e7230 */ /* 0x000fe40000004100 */
[----:B----4-:R-:W1:Y:S01]  /*8b60*/  LDTM.x32 R4, tmem[UR4+0x20] ;  /* 0x00002004000479ee */ /* 0x010e6200082c0000 */
[----:B------:R-:W-:Y:S01]  /*8b70*/  NOP ;  /* 0x0000000000007918 */ /* 0x000fe20000000000 */
[----:B-1----:R1:W-:Y:S01]  /*8b80*/  SYNCS.ARRIVE.TRANS64.RED.A1T0 RZ, [R107+URZ], RZ ;  /* 0x000000ff6bff79a7 */ /* 0x0023e200081004ff */
[----:B------:R-:W-:Y:S01]  /*8b90*/  USHF.L.U32 UR4, UR50, 0xd, URZ ;  /* 0x0000000d32047899 */ /* 0x000fe200080006ff */
[--C-:B---3--:R-:W-:Y:S02]  /*8ba0*/  HADD2.F32 R47, -RZ, R51.reuse.H0_H0 ;  /* 0x20000033ff2f7230 */ /* 0x108fe40000004100 */
[----:B------:R-:W-:Y:S02]  /*8bb0*/  HADD2.F32 R48, -RZ, R51.H1_H1 ;  /* 0x30000033ff307230 */ /* 0x000fe40000004100 */
[--C-:B------:R-:W-:Y:S01]  /*8bc0*/  HADD2.F32 R49, -RZ, R56.reuse.H0_H0 ;  /* 0x20000038ff317230 */ /* 0x100fe20000004100 */
[----:B------:R-:W-:Y:S01]  /*8bd0*/  IADD3 R120, PT, PT, R105, UR4, RZ ;  /* 0x0000000469787c10 */ /* 0x000fe2000fffe0ff */
[----:B------:R-:W-:Y:S02]  /*8be0*/  HADD2.F32 R50, -RZ, R56.H1_H1 ;  /* 0x30000038ff327230 */ /* 0x000fe40000004100 */
[--C-:B------:R-:W-:Y:S01]  /*8bf0*/  HADD2.F32 R51, -RZ, R57.reuse.H0_H0 ;  /* 0x20000039ff337230 */ /* 0x100fe20000004100 */
[-C--:B------:R-:W-:Y:S01]  /*8c00*/  IADD3 R111, PT, PT, R85, R120.reuse, RZ ;  /* 0x00000078556f7210 */ /* 0x080fe20007ffe0ff */
[----:B------:R-:W-:Y:S01]  /*8c10*/  HADD2.F32 R52, -RZ, R57.H1_H1 ;  /* 0x30000039ff347230 */ /* 0x000fe20000004100 */
[----:B------:R-:W-:Y:S01]  /*8c20*/  IADD3 R120, PT, PT, R84, R120, RZ ;  /* 0x0000007854787210 */ /* 0x000fe20007ffe0ff */
[--C-:B------:R-:W-:Y:S01]  /*8c30*/  HADD2.F32 R53, -RZ, R58.reuse.H0_H0 ;  /* 0x2000003aff357230 */ /* 0x100fe20000004100 */
[----:B------:R-:W-:Y:S01]  /*8c40*/  IADD3 R121, PT, PT, R104, R111, RZ ;  /* 0x0000006f68797210 */ /* 0x000fe20007ffe0ff */
[----:B------:R-:W-:Y:S02]  /*8c50*/  HADD2.F32 R54, -RZ, R58.H1_H1 ;  /* 0x3000003aff367230 */ /* 0x000fe40000004100 */
[--C-:B------:R-:W-:Y:S02]  /*8c60*/  HADD2.F32 R55, -RZ, R59.reuse.H0_H0 ;  /* 0x2000003bff377230 */ /* 0x100fe40000004100 */
[----:B------:R-:W-:Y:S02]  /*8c70*/  HADD2.F32 R56, -RZ, R59.H1_H1 ;  /* 0x3000003bff387230 */ /* 0x000fe40000004100 */
[C---:B------:R-:W-:Y:S01]  /*8c80*/  FMUL R0, R38.reuse, R4 ;  /* 0x0000000426007220 */ /* 0x040fe20000400000 */
[C---:B------:R-:W-:Y:S01]  /*8c90*/  FMUL R2, R38.reuse, R5 ;  /* 0x0000000526027220 */ /* 0x040fe20000400000 */
[C---:B------:R-:W-:Y:S01]  /*8ca0*/  FMUL R3, R38.reuse, R6 ;  /* 0x0000000626037220 */ /* 0x040fe20000400000 */
[C---:B------:R-:W-:Y:S01]  /*8cb0*/  FMUL R7, R38.reuse, R7 ;  /* 0x0000000726077220 */ /* 0x040fe20000400000 */
[C---:B------:R-:W-:Y:S01]  /*8cc0*/  FFMA R0, R41.reuse, R40, R0 ;  /* 0x0000002829007223 */ /* 0x040fe20000000000 */
[C---:B------:R-:W-:Y:S01]  /*8cd0*/  FFMA R2, R41.reuse, R43, R2 ;  /* 0x0000002b29027223 */ /* 0x040fe20000000002 */
[C---:B------:R-:W-:Y:S01]  /*8ce0*/  FFMA R3, R41.reuse, R42, R3 ;  /* 0x0000002a29037223 */ /* 0x040fe20000000003 */
[----:B------:R-:W-:Y:S01]  /*8cf0*/  FFMA R7, R41, R44, R7 ;  /* 0x0000002c29077223 */ /* 0x000fe20000000007 */
[C---:B------:R-:W-:Y:S01]  /*8d00*/  FMUL R4, R38.reuse, R8 ;  /* 0x0000000826047220 */ /* 0x040fe20000400000 */
[----:B------:R-:W-:Y:S01]  /*8d10*/  FMUL R5, R38, R9 ;  /* 0x0000000926057220 */ /* 0x000fe20000400000 */
[----:B------:R-:W-:Y:S01]  /*8d20*/  F2FP.F16.F32.PACK_AB R84, R2, R0 ;  /* 0x000000000254723e */ /* 0x000fe200000000ff */
[C---:B------:R-:W-:Y:S01]  /*8d30*/  FMUL R6, R38.reuse, R10 ;  /* 0x0000000a26067220 */ /* 0x040fe20000400000 */
[----:B------:R-:W-:Y:S01]  /*8d40*/  F2FP.F16.F32.PACK_AB R85, R7, R3 ;  /* 0x000000030755723e */ /* 0x000fe200000000ff */
[C---:B------:R-:W-:Y:S01]  /*8d50*/  FFMA R4, R41.reuse, R45, R4 ;  /* 0x0000002d29047223 */ /* 0x040fe20000000004 */
[C---:B------:R-:W-:Y:S01]  /*8d60*/  FFMA R5, R41.reuse, R46, R5 ;  /* 0x0000002e29057223 */ /* 0x040fe20000000005 */
[----:B------:R-:W-:Y:S01]  /*8d70*/  FFMA R6, R41, R47, R6 ;  /* 0x0000002f29067223 */ /* 0x000fe20000000006 */
[C---:B------:R-:W-:Y:S01]  /*8d80*/  FMUL R11, R38.reuse, R11 ;  /* 0x0000000b260b7220 */ /* 0x040fe20000400000 */
[C---:B------:R-:W-:Y:S01]  /*8d90*/  FMUL R8, R38.reuse, R12 ;  /* 0x0000000c26087220 */ /* 0x040fe20000400000 */
[C---:B------:R-:W-:Y:S01]  /*8da0*/  FMUL R9, R38.reuse, R13 ;  /* 0x0000000d26097220 */ /* 0x040fe20000400000 */
[----:B------:R-:W-:Y:S01]  /*8db0*/  F2FP.F16.F32.PACK_AB R86, R5, R4 ;  /* 0x000000040556723e */ /* 0x000fe200000000ff */
[C---:B------:R-:W-:Y:S01]  /*8dc0*/  FFMA R11, R41.reuse, R48, R11 ;  /* 0x00000030290b7223 */ /* 0x040fe2000000000b */
[C---:B------:R-:W-:Y:S01]  /*8dd0*/  FFMA R8, R41.reuse, R49, R8 ;  /* 0x0000003129087223 */ /* 0x040fe20000000008 */
[C---:B------:R-:W-:Y:S01]  /*8de0*/  FFMA R9, R41.reuse, R50, R9 ;  /* 0x0000003229097223 */ /* 0x040fe20000000009 */
[C---:B------:R-:W-:Y:S01]  /*8df0*/  FMUL R10, R38.reuse, R14 ;  /* 0x0000000e260a7220 */ /* 0x040fe20000400000 */
[C---:B------:R-:W-:Y:S01]  /*8e00*/  FMUL R15, R38.reuse, R15 ;  /* 0x0000000f260f7220 */ /* 0x040fe20000400000 */
[C---:B------:R-:W-:Y:S01]  /*8e10*/  FMUL R12, R38.reuse, R16 ;  /* 0x00000010260c7220 */ /* 0x040fe20000400000 */
[C---:B------:R-:W-:Y:S01]  /*8e20*/  FMUL R13, R38.reuse, R17 ;  /* 0x00000011260d7220 */ /* 0x040fe20000400000 */
[C---:B------:R-:W-:Y:S01]  /*8e30*/  FFMA R10, R41.reuse, R51, R10 ;  /* 0x00000033290a7223 */ /* 0x040fe2000000000a */
[C---:B------:R-:W-:Y:S01]  /*8e40*/  FMUL R14, R38.reuse, R18 ;  /* 0x00000012260e7220 */ /* 0x040fe20000400000 */
[----:B------:R-:W-:Y:S01]  /*8e50*/  FFMA R15, R41, R52, R15 ;  /* 0x00000034290f7223 */ /* 0x000fe2000000000f */
[--C-:B------:R-:W-:Y:S02]  /*8e60*/  HADD2.F32 R57, -RZ, R64.reuse.H0_H0 ;  /* 0x20000040ff397230 */ /* 0x100fe40000004100 */
[C---:B------:R-:W-:Y:S01]  /*8e70*/  FMUL R19, R38.reuse, R19 ;  /* 0x0000001326137220 */ /* 0x040fe20000400000 */
[----:B------:R-:W-:Y:S01]  /*8e80*/  F2FP.F16.F32.PACK_AB R87, R11, R6 ;  /* 0x000000060b57723e */ /* 0x000fe200000000ff */
[C---:B------:R-:W-:Y:S01]  /*8e90*/  FFMA R12, R41.reuse, R53, R12 ;  /* 0x00000035290c7223 */ /* 0x040fe2000000000c */
[----:B------:R-:W-:Y:S02]  /*8ea0*/  HADD2.F32 R58, -RZ, R64.H1_H1 ;  /* 0x30000040ff3a7230 */ /* 0x000fe40000004100 */
[C---:B------:R-:W-:Y:S01]  /*8eb0*/  FMUL R16, R38.reuse, R20 ;  /* 0x0000001426107220 */ /* 0x040fe20000400000 */
[C---:B------:R-:W-:Y:S01]  /*8ec0*/  FFMA R13, R41.reuse, R54, R13 ;  /* 0x00000036290d7223 */ /* 0x040fe2000000000d */
[----:B------:R1:W-:Y:S01]  /*8ed0*/  STS.128 [R105+UR4], R84 ;  /* 0x0000005469007988 */ /* 0x0003e20008000c04 */
[--C-:B------:R-:W-:Y:S02]  /*8ee0*/  HADD2.F32 R59, -RZ, R65.reuse.H0_H0 ;  /* 0x20000041ff3b7230 */ /* 0x100fe40000004100 */
[C---:B------:R-:W-:Y:S01]  /*8ef0*/  FMUL R17, R38.reuse, R21 ;  /* 0x0000001526117220 */ /* 0x040fe20000400000 */
[C---:B------:R-:W-:Y:S01]  /*8f00*/  FFMA R14, R41.reuse, R55, R14 ;  /* 0x00000037290e7223 */ /* 0x040fe2000000000e */
[----:B------:R-:W-:Y:S02]  /*8f10*/  HADD2.F32 R60, -RZ, R65.H1_H1 ;  /* 0x30000041ff3c7230 */ /* 0x000fe40000004100 */
[C---:B------:R-:W-:Y:S01]  /*8f20*/  FMUL R18, R38.reuse, R22 ;  /* 0x0000001626127220 */ /* 0x040fe20000400000 */
[C---:B------:R-:W-:Y:S01]  /*8f30*/  FFMA R19, R41.reuse, R56, R19 ;  /* 0x0000003829137223 */ /* 0x040fe20000000013 */
        /* <DEDUP_REMOVED lines=11> */
[----:B------:R-:W-:Y:S01]  /*8ff0*/  FFMA R23, R41, R60, R23 ;  /* 0x0000003c29177223 */ /* 0x000fe20000000017 */
[--C-:B------:R-:W-:Y:S02]  /*9000*/  HADD2.F32 R65, -RZ, R72.reuse.H0_H0 ;  /* 0x20000048ff417230 */ /* 0x100fe40000004100 */
[C---:B------:R-:W-:Y:S01]  /*9010*/  FMUL R27, R38.reuse, R27 ;  /* 0x0000001b261b7220 */ /* 0x040fe20000400000 */
[----:B------:R-:W-:Y:S01]  /*9020*/  F2FP.F16.F32.PACK_AB R100, R9, R8 ;  /* 0x000000080964723e */ /* 0x000fe200000000ff */
[----:B------:R-:W-:Y:S01]  /*9030*/  FFMA R20, R41, R61, R20 ;  /* 0x0000003d29147223 */ /* 0x000fe20000000014 */
[----:B------:R-:W-:Y:S01]  /*9040*/  F2FP.F16.F32.PACK_AB R101, R15, R10 ;  /* 0x0000000a0f65723e */ /* 0x000fe200000000ff */
[----:B------:R-:W-:Y:S01]  /*9050*/  HADD2.F32 R66, -RZ, R72.H1_H1 ;  /* 0x30000048ff427230 */ /* 0x000fe20000004100 */
[----:B------:R-:W-:Y:S01]  /*9060*/  F2FP.F16.F32.PACK_AB R102, R13, R12 ;  /* 0x0000000c0d66723e */ /* 0x000fe200000000ff */
[C---:B------:R-:W-:Y:S01]  /*9070*/  FMUL R24, R38.reuse, R28 ;  /* 0x0000001c26187220 */ /* 0x040fe20000400000 */
[----:B------:R-:W-:Y:S01]  /*9080*/  F2FP.F16.F32.PACK_AB R103, R19, R14 ;  /* 0x0000000e1367723e */ /* 0x000fe200000000ff */
[C---:B------:R-:W-:Y:S01]  /*9090*/  FFMA R21, R41.reuse, R62, R21 ;  /* 0x0000003e29157223 */ /* 0x040fe20000000015 */
[--C-:B------:R-:W-:Y:S02]  /*90a0*/  HADD2.F32 R67, -RZ, R73.reuse.H0_H0 ;  /* 0x20000049ff437230 */ /* 0x100fe40000004100 */
[C---:B------:R-:W-:Y:S01]  /*90b0*/  FMUL R25, R38.reuse, R29 ;  /* 0x0000001d26197220 */ /* 0x040fe20000400000 */
[C---:B------:R-:W-:Y:S01]  /*90c0*/  FFMA R22, R41.reuse, R63, R22 ;  /* 0x0000003f29167223 */ /* 0x040fe20000000016 */
[----:B------:R1:W-:Y:S01]  /*90d0*/  STS.128 [R111+0x10], R100 ;  /* 0x000010646f007388 */ /* 0x0003e20000000c00 */
        /* <DEDUP_REMOVED lines=39> */
[----:B------:R-:W-:Y:S02]  /*9350*/  UIADD3 UR40, UPT, UPT, UR51, 0x200, UR4 ;  /* 0x0000020033287890 */ /* 0x000fe4000fffe004 */
[----:B------:R-:W-:Y:S02]  /*9360*/  UIADD3 UR41, UPT, UPT, UR53, 0x20, URZ ;  /* 0x0000002035297890 */ /* 0x000fe4000fffe0ff */
[----:B--2---:R-:W-:Y:S04]  /*9370*/  UIADD3 UR6, UP0, UPT, UR8, 0x680, URZ ;  /* 0x0000068008067890 */ /* 0x004fe8000ff1e0ff */
[----:B------:R-:W-:Y:S09]  /*9380*/  UIADD3.X UR7, UPT, UPT, URZ, UR9, URZ, UP0, !UPT ;  /* 0x00000009ff077290 */ /* 0x000ff200087fe4ff */
[----:B------:R2:W-:Y:S02]  /*9390*/  UTMASTG.4D [UR40], [UR6] ;  /* 0x00000028060073b5 */ /* 0x0005e40008018000 */
[----:B--2---:R0:W-:Y:S02]  /*93a0*/  UTMACMDFLUSH ;  /* 0x00000000000079b7 */ /* 0x0041e40000000000 */
.L_x_134:
[----:B------:R-:W-:Y:S05]  /*93b0*/  BSYNC.RECONVERGENT B0 ;  /* 0x0000000000007941 */ /* 0x000fea0003800200 */
.L_x_133:
[----:B------:R-:W-:Y:S01]  /*93c0*/  UIADD3 UR4, UPT, UPT, UR50, 0x1, URZ ;  /* 0x0000000132047890 */ /* 0x000fe2000fffe0ff */
[----:B------:R-:W-:Y:S03]  /*93d0*/  BSSY.RECONVERGENT B0, `(.L_x_135) ;  /* 0x0000008000007945 */ /* 0x000fe60003800200 */
[----:B------:R-:W-:Y:S04]  /*93e0*/  UISETP.NE.AND UP0, UPT, UR4, 0x3, UPT ;  /* 0x000000030400788c */ /* 0x000fe8000bf05270 */
[----:B------:R-:W-:Y:S02]  /*93f0*/  UISETP.EQ.XOR UP1, UPT, UR49, 0x3, !UP0 ;  /* 0x000000033100788c */ /* 0x000fe4000c722a70 */
[----:B------:R-:W-:Y:S02]  /*9400*/  USEL UR52, UR4, URZ, UP0 ;  /* 0x000000ff04347287 */ /* 0x000fe40008000000 */
[----:B------:R-:W-:Y:S04]  /*9410*/  USEL UR5, URZ, 0x1, !UP1 ;  /* 0x00000001ff057887 */ /* 0x000fe8000c800000 */
[----:B------:R-:W-:Y:S01]  /*9420*/  ULOP3.LUT UR57, UR57, UR5, URZ, 0x3c, !UPT ;  /* 0x0000000539397292 */ /* 0x000fe2000f8e3cff */
[----:B------:R-:W-:Y:S11]  /*9430*/  @P0 BRA `(.L_x_136) ;  /* 0x0000000000040947 */ /* 0x000ff60003800000 */
[----:B------:R-:W-:Y:S04]  /*9440*/  DEPBAR.LE SB0, 0x1 ;  /* 0x000080400000791a */ /* 0x000fe80000000000 */
.L_x_136:
[----:B------:R-:W-:Y:S05]  /*9450*/  BSYNC.RECONVERGENT B0 ;  /* 0x0000000000007941 */ /* 0x000fea0003800200 */
.L_x_135:
[----:B------:R-:W-:Y:S01]  /*9460*/  BAR.SYNC.DEFER_BLOCKING 0x1, 0x80 ;  /* 0x0042000000007b1d */ /* 0x000fe20000010000 */
[----:B------:R-:W-:Y:S01]  /*9470*/  UISETP.NE.AND UP0, UPT, UR56, -0x2, UPT ;  /* 0xfffffffe3800788c */ /* 0x000fe2000bf05270 */
[----:B------:R-:W-:Y:S08]  /*9480*/  IADD3 R0, PT, PT, R36, 0x1, RZ ;  /* 0x0000000124007810 */ /* 0x000ff00007ffe0ff */
[----:B------:R-:W-:Y:S05]  /*9490*/  BRA.U !UP0, `(.L_x_137) ;  /* 0x00000001082c7547 */ /* 0x000fea000b800000 */
[----:B------:R-:W2:Y:S01]  /*94a0*/  S2R R2, SR_CgaCtaId ;  /* 0x0000000000027919 */ /* 0x000ea20000008800 */
[----:B------:R-:W-:Y:S01]  /*94b0*/  ISETP.NE.AND P0, PT, R110, RZ, PT ;  /* 0x000000ff6e00720c */ /* 0x000fe20003f05270 */
[----:B------:R-:W-:Y:S01]  /*94c0*/  IMAD.U32 R3, RZ, RZ, UR54 ;  /* 0x00000036ff037e24 */ /* 0x000fe2000f8e00ff */
[----:B------:R-:W-:Y:S02]  /*94d0*/  UIADD3 UR4, UPT, UPT, UR54, 0x1, URZ ;  /* 0x0000000136047890 */ /* 0x000fe4000fffe0ff */
[----:B------:R-:W-:Y:S02]  /*94e0*/  ISETP.NE.U32.OR P0, PT, R109, 0x1, !P0 ;  /* 0x000000016d00780c */ /* 0x000fe40004705470 */
[----:B------:R-:W-:Y:S04]  /*94f0*/  UISETP.NE.AND UP0, UPT, UR4, 0x3, UPT ;  /* 0x000000030400788c */ /* 0x000fe8000bf05270 */
[----:B------:R-:W-:Y:S07]  /*9500*/  USEL UR54, UR4, URZ, UP0 ;  /* 0x000000ff04367287 */ /* 0x000fee0008000000 */
[----:B------:R-:W-:Y:S05]  /*9510*/  @P0 LEA R3, R3, UR51, 0x3 ;  /* 0x0000003303030c11 */ /* 0x000fea000f8e18ff */
[----:B------:R-:W-:Y:S05]  /*9520*/  @P0 VIADD R3, R3, 0x158 ;  /* 0x0000015803030836 */ /* 0x000fea0000000000 */
[----:B--2---:R-:W-:Y:S04]  /*9530*/  @P0 PRMT R2, R2, 0x654, R3 ;  /* 0x0000065402020816 */ /* 0x004fe80000000003 */
[----:B------:R2:W-:Y:S03]  /*9540*/  @P0 SYNCS.ARRIVE.TRANS64.RED.A1T0 RZ, [R2+URZ], RZ ;  /* 0x000000ff02ff09a7 */ /* 0x0005e600081004ff */
.L_x_137:
[----:B------:R-:W-:Y:S01]  /*9550*/  R2UR UR5, R95 ;  /* 0x000000005f0572ca */ /* 0x000fe200000e0000 */
[----:B------:R-:W-:Y:S01]  /*9560*/  UIADD3 UR56, UPT, UPT, UR56, 0x2, URZ ;  /* 0x0000000238387890 */ /* 0x000fe2000fffe0ff */
[----:B------:R-:W-:Y:S02]  /*9570*/  R2UR UR4, R96 ;  /* 0x00000000600472ca */ /* 0x000fe400000e0000 */
[----:B------:R-:W-:Y:S02]  /*9580*/  LOP3.LUT P0, RZ, R82, 0x1, RZ, 0xc0, !PT ;  /* 0x0000000152ff7812 */ /* 0x000fe4000780c0ff */
[----:B------:R-:W-:Y:S02]  /*9590*/  R2UR UR49, R106 ;  /* 0x000000006a3172ca */ /* 0x000fe400000e0000 */
[----:B------:R-:W-:Y:S02]  /*95a0*/  ISETP.NE.AND P1, PT, R0, 0x2, PT ;  /* 0x000000020000780c */ /* 0x000fe40003f25270 */
[----:B------:R-:W-:Y:S02]  /*95b0*/  LOP3.LUT R88, R88, 0x1, RZ, 0x3c, !PT ;  /* 0x0000000158587812 */ /* 0x000fe400078e3cff */
[----:B--2---:R-:W-:Y:S01]  /*95c0*/  SEL R2, RZ, 0x1, P1 ;  /* 0x00000001ff027807 */ /* 0x004fe20000800000 */
[----:B------:R-:W-:Y:S01]  /*95d0*/  UIADD3 UR23, UPT, UPT, UR36, UR5, URZ ;  /* 0x0000000524177290 */ /* 0x000fe2000fffe0ff */
[----:B------:R-:W-:Y:S01]  /*95e0*/  SEL R36, R0, RZ, P1 ;  /* 0x000000ff00247207 */ /* 0x000fe20000800000 */
[----:B------:R-:W-:Y:S01]  /*95f0*/  UIADD3 UR28, UPT, UPT, UR37, UR4, URZ ;  /* 0x00000004251c7290 */ /* 0x000fe2000fffe0ff */
[----:B------:R-:W-:Y:S01]  /*9600*/  LOP3.LUT R89, R89, R2, RZ, 0x3c, !PT ;  /* 0x0000000259597212 */ /* 0x000fe200078e3cff */
[----:B------:R-:W-:Y:S10]  /*9610*/  @P0 BRA `(.L_x_138) ;  /* 0xffffffd000ac0947 */ /* 0x000ff4000383ffff */
[----:B------:R-:W-:-:S13]  /*9620*/  R2UR UR4, R97 ;  /* 0x00000000610472ca */ /* 0x000fda00000e0000 */
[----:B------:R-:W-:-:S09]  /*9630*/  UISETP.NE.AND UP0, UPT, UR4, URZ, UPT ;  /* 0x000000ff0400728c */ /* 0x000fd2000bf05270 */
[----:B------:R-:W-:Y:S05]  /*9640*/  BRA.U !UP0, `(.L_x_139) ;  /* 0x0000000108487547 */ /* 0x000fea000b800000 */
[----:B------:R-:W2:Y:S02]  /*9650*/  LDCU.64 UR4, c[0x0][0x890] ;  /* 0x00011200ff0477ac */ /* 0x000ea40008000a00 */
[----:B--2---:R-:W-:-:S04]  /*9660*/  UISETP.NE.U32.AND UP0, UPT, UR4, URZ, UPT ;  /* 0x000000ff0400728c */ /* 0x004fc8000bf05070 */
[----:B------:R-:W-:-:S09]  /*9670*/  UISETP.NE.AND.EX UP0, UPT, UR5, URZ, UPT, UP0 ;  /* 0x000000ff0500728c */ /* 0x000fd2000bf05300 */
[----:B------:R-:W-:Y:S05]  /*9680*/  BRA.U UP0, `(.L_x_140) ;  /* 0x00000001000c7547 */ /* 0x000fea000b800000 */
[----:B------:R-:W-:-:S13]  /*9690*/  FSETP.NEU.AND P0, PT, R41, RZ, PT ;  /* 0x000000ff2900720b */ /* 0x000fda0003f0d000 */
[----:B------:R-:W-:Y:S05]  /*96a0*/  @!P0 EXIT ;  /* 0x000000000000894d */ /* 0x000fea0003800000 */
[----:B------:R-:W-:Y:S05]  /*96b0*/  BRA `(.L_x_139) ;  /* 0x00000000002c7947 */ /* 0x000fea0003800000 */
.L_x_140:
[----:B------:R-:W-:Y:S01]  /*96c0*/  ISETP.NE.AND P0, PT, R108, RZ, PT ;  /* 0x000000ff6c00720c */ /* 0x000fe20003f05270 */
[----:B------:R-:W-:-:S12]  /*96d0*/  BSSY.RECONVERGENT B0, `(.L_x_139) ;  /* 0x0000009000007945 */ /* 0x000fd80003800200 */
[----:B------:R-:W-:Y:S05]  /*96e0*/  @P0 BRA `(.L_x_141) ;  /* 0x0000000000140947 */ /* 0x000fea0003800000 */
[----:B------:R-:W2:Y:S02]  /*96f0*/  LDCU.64 UR4, c[0x0][0x888] ;  /* 0x00011100ff0477ac */ /* 0x000ea40008000a00 */
[----:B--2---:R-:W-:-:S04]  /*9700*/  ISETP.NE.U32.AND P0, PT, RZ, UR4, PT ;  /* 0x00000004ff007c0c */ /* 0x004fc8000bf05070 */
[----:B------:R-:W-:-:S13]  /*9710*/  ISETP.NE.AND.EX P0, PT, RZ, UR5, PT, P0 ;  /* 0x00000005ff007c0c */ /* 0x000fda000bf05300 */
[----:B------:R-:W-:Y:S05]  /*9720*/  @!P0 EXIT ;  /* 0x000000000000894d */ /* 0x000fea0003800000 */
[----:B------:R-:W-:Y:S05]  /*9730*/  BRA `(.L_x_142) ;  /* 0x0000000000087947 */ /* 0x000fea0003800000 */
.L_x_141:
[----:B------:R-:W-:-:S13]  /*9740*/  FSETP.NEU.AND P0, PT, R41, RZ, PT ;  /* 0x000000ff2900720b */ /* 0x000fda0003f0d000 */
[----:B------:R-:W-:Y:S05]  /*9750*/  @!P0 EXIT ;  /* 0x000000000000894d */ /* 0x000fea0003800000 */
.L_x_142:
[----:B------:R-:W-:Y:S05]  /*9760*/  BSYNC.RECONVERGENT B0 ;  /* 0x0000000000007941 */ /* 0x000fea0003800200 */
.L_x_139:
[----:B------:R-:W2:Y:S01]  /*9770*/  S2UR UR5, SR_CgaCtaId ;  /* 0x00000000000579c3 */ /* 0x000ea20000008800 */
[----:B------:R-:W-:Y:S01]  /*9780*/  ULEA UR4, UR54, UR51, 0x3 ;  /* 0x0000003336047291 */ /* 0x000fe2000f8e18ff */
[----:B------:R-:W-:-:S04]  /*9790*/  DEPBAR.LE SB0, 0x0 ;  /* 0x000080000000791a */ /* 0x000fc80000000000 */
[----:B------:R-:W-:-:S04]  /*97a0*/  UIADD3 UR4, UPT, UPT, UR4, 0x158, URZ ;  /* 0x0000015804047890 */ /* 0x000fc8000fffe0ff */
[----:B--2---:R-:W-:-:S09]  /*97b0*/  UPRMT UR4, UR5, 0x654, UR4 ;  /* 0x0000065405047896 */ /* 0x004fd20008000004 */
[----:B------:R-:W-:Y:S01]  /*97c0*/  SYNCS.ARRIVE.TRANS64.RED.A1T0 RZ, [UR4], RZ ;  /* 0x000000ffffff79a7 */ /* 0x000fe20008100404 */
[----:B------:R-:W-:Y:S05]  /*97d0*/  EXIT ;  /* 0x000000000000794d */ /* 0x000fea0003800000 */
.L_x_25:
[----:B------:R-:W-:Y:S07]  /*97e0*/  MOV R0, UR11 ;  /* 0x0000000b00007c02 */ /* 0x000fee0008000f00 */
.L_x_143:
[----:B-1----:R1:W3:Y:S02]  /*97f0*/  SYNCS.PHASECHK.TRANS64.TRYWAIT P0, [R0+URZ+0xa0], R5 ;  /* 0x0000a005000075a7 */ /* 0x0022e400080011ff */
[----:B---3--:R-:W-:Y:S05]  /*9800*/  @!P0 NANOSLEEP.SYNCS 0x989680 ;  /* 0x009896800000895d */ /* 0x008fea0003900000 */
[----:B------:R-:W3:Y:S02]  /*9810*/  @!P0 SYNCS.PHASECHK.TRANS64 P0, [R0+URZ+0xa0], R5 ;  /* 0x0000a005000085a7 */ /* 0x000ee400080010ff */
[----:B---3--:R-:W-:Y:S05]  /*9820*/  @!P0 BRA `(.L_x_143) ;  /* 0xfffffffc00f08947 */ /* 0x008fea000383ffff */
[----:B------:R-:W-:Y:S05]  /*9830*/  BRA `(.L_x_24) ;  /* 0xffffff8800087947 */ /* 0x000fea000383ffff */
.L_x_32:
[----:B------:R-:W-:Y:S07]  /*9840*/  MOV R0, UR21 ;  /* 0x0000001500007c02 */ /* 0x000fee0008000f00 */
.L_x_144:
[----:B-1----:R1:W3:Y:S02]  /*9850*/  SYNCS.PHASECHK.TRANS64.TRYWAIT P0, [R0+URZ+0xa0], R5 ;  /* 0x0000a005000075a7 */ /* 0x0022e400080011ff */
[----:B---3--:R-:W-:Y:S05]  /*9860*/  @!P0 NANOSLEEP.SYNCS 0x989680 ;  /* 0x009896800000895d */ /* 0x008fea0003900000 */
[----:B------:R-:W3:Y:S02]  /*9870*/  @!P0 SYNCS.PHASECHK.TRANS64 P0, [R0+URZ+0xa0], R5 ;  /* 0x0000a005000085a7 */ /* 0x000ee400080010ff */
[----:B---3--:R-:W-:Y:S05]  /*9880*/  @!P0 BRA `(.L_x_144) ;  /* 0xfffffffc00f08947 */ /* 0x008fea000383ffff */
[----:B------:R-:W-:Y:S05]  /*9890*/  BRA `(.L_x_31) ;  /* 0xffffff8c00487947 */ /* 0x000fea000383ffff */
.L_x_37:
[----:B-1----:R-:W-:-:S07]  /*98a0*/  MOV R0, UR27 ;  /* 0x0000001b00007c02 */ /* 0x002fce0008000f00 */
.L_x_145:
[----:B-1----:R1:W2:Y:S02]  /*98b0*/  SYNCS.PHASECHK.TRANS64.TRYWAIT P0, [R0+URZ+0x180], R3 ;  /* 0x00018003000075a7 */ /* 0x0022a400080011ff */
[----:B--2---:R-:W-:Y:S05]  /*98c0*/  @!P0 NANOSLEEP.SYNCS 0x989680 ;  /* 0x009896800000895d */ /* 0x004fea0003900000 */
[----:B------:R-:W2:Y:S02]  /*98d0*/  @!P0 SYNCS.PHASECHK.TRANS64 P0, [R0+URZ+0x180], R3 ;  /* 0x00018003000085a7 */ /* 0x000ea400080010ff */
[----:B--2---:R-:W-:Y:S05]  /*98e0*/  @!P0 BRA `(.L_x_145) ;  /* 0xfffffffc00f08947 */ /* 0x004fea000383ffff */
[----:B------:R-:W-:Y:S05]  /*98f0*/  BRA `(.L_x_146) ;  /* 0xffffff9000287947 */ /* 0x000fea000383ffff */
.L_x_41:
[----:B------:R-:W-:-:S07]  /*9900*/  MOV R0, UR4 ;  /* 0x0000000400007c02 */ /* 0x000fce0008000f00 */
.L_x_147:
[----:B-1----:R1:W2:Y:S02]  /*9910*/  SYNCS.PHASECHK.TRANS64.TRYWAIT P0, [R0+URZ], R3 ;  /* 0x00000003000075a7 */ /* 0x0022a400080011ff */
[----:B--2---:R-:W-:Y:S05]  /*9920*/  @!P0 NANOSLEEP.SYNCS 0x989680 ;  /* 0x009896800000895d */ /* 0x004fea0003900000 */
[----:B------:R-:W2:Y:S02]  /*9930*/  @!P0 SYNCS.PHASECHK.TRANS64 P0, [R0+URZ], R3 ;  /* 0x00000003000085a7 */ /* 0x000ea400080010ff */
[----:B--2---:R-:W-:Y:S05]  /*9940*/  @!P0 BRA `(.L_x_147) ;  /* 0xfffffffc00f08947 */ /* 0x004fea000383ffff */
[----:B------:R-:W-:Y:S05]  /*9950*/  BRA `(.L_x_148) ;  /* 0xffffff9400bc7947 */ /* 0x000fea000383ffff */
.L_x_42:
[----:B------:R-:W-:-:S07]  /*9960*/  MOV R0, UR5 ;  /* 0x0000000500007c02 */ /* 0x000fce0008000f00 */
.L_x_149:
[----:B-1----:R1:W2:Y:S02]  /*9970*/  SYNCS.PHASECHK.TRANS64.TRYWAIT P0, [R0+URZ], R3 ;  /* 0x00000003000075a7 */ /* 0x0022a400080011ff */
[----:B--2---:R-:W-:Y:S05]  /*9980*/  @!P0 NANOSLEEP.SYNCS 0x989680 ;  /* 0x009896800000895d */ /* 0x004fea0003900000 */
[----:B------:R-:W2:Y:S02]  /*9990*/  @!P0 SYNCS.PHASECHK.TRANS64 P0, [R0+URZ], R3 ;  /* 0x00000003000085a7 */ /* 0x000ea400080010ff */
[----:B--2---:R-:W-:Y:S05]  /*99a0*/  @!P0 BRA `(.L_x_149) ;  /* 0xfffffffc00f08947 */ /* 0x004fea000383ffff */
[----:B------:R-:W-:Y:S05]  /*99b0*/  BRA `(.L_x_150) ;  /* 0xffffff9400cc7947 */ /* 0x000fea000383ffff */
.L_x_43:
[----:B------:R-:W-:-:S07]  /*99c0*/  MOV R0, UR5 ;  /* 0x0000000500007c02 */ /* 0x000fce0008000f00 */
.L_x_151:
[----:B-1----:R1:W2:Y:S02]  /*99d0*/  SYNCS.PHASECHK.TRANS64.TRYWAIT P0, [R0+URZ], R3 ;  /* 0x00000003000075a7 */ /* 0x0022a400080011ff */
[----:B--2---:R-:W-:Y:S05]  /*99e0*/  @!P0 NANOSLEEP.SYNCS 0x989680 ;  /* 0x009896800000895d */ /* 0x004fea0003900000 */
[----:B------:R-:W2:Y:S02]  /*99f0*/  @!P0 SYNCS.PHASECHK.TRANS64 P0, [R0+URZ], R3 ;  /* 0x00000003000085a7 */ /* 0x000ea400080010ff */
[----:B--2---:R-:W-:Y:S05]  /*9a00*/  @!P0 BRA `(.L_x_151) ;  /* 0xfffffffc00f08947 */ /* 0x004fea000383ffff */
[----:B------:R-:W-:Y:S05]  /*9a10*/  BRA `(.L_x_152) ;  /* 0xffffff9400dc7947 */ /* 0x000fea000383ffff */
.L_x_44:
[----:B------:R-:W-:-:S07]  /*9a20*/  MOV R0, UR5 ;  /* 0x0000000500007c02 */ /* 0x000fce0008000f00 */
.L_x_153:
[----:B-1----:R1:W2:Y:S02]  /*9a30*/  SYNCS.PHASECHK.TRANS64.TRYWAIT P0, [R0+URZ], R3 ;  /* 0x00000003000075a7 */ /* 0x0022a400080011ff */
[----:B--2---:R-:W-:Y:S05]  /*9a40*/  @!P0 NANOSLEEP.SYNCS 0x989680 ;  /* 0x009896800000895d */ /* 0x004fea0003900000 */
[----:B------:R-:W2:Y:S02]  /*9a50*/  @!P0 SYNCS.PHASECHK.TRANS64 P0, [R0+URZ], R3 ;  /* 0x00000003000085a7 */ /* 0x000ea400080010ff */
[----:B--2---:R-:W-:Y:S05]  /*9a60*/  @!P0 BRA `(.L_x_153) ;  /* 0xfffffffc00f08947 */ /* 0x004fea000383ffff */
[----:B------:R-:W-:Y:S05]  /*9a70*/  BRA `(.L_x_154) ;  /* 0xffffff9400ec7947 */ /* 0x000fea000383ffff */
.L_x_45:
[----:B------:R-:W-:-:S07]  /*9a80*/  MOV R0, UR5 ;  /* 0x0000000500007c02 */ /* 0x000fce0008000f00 */
.L_x_155:
[----:B-1----:R1:W2:Y:S02]  /*9a90*/  SYNCS.PHASECHK.TRANS64.TRYWAIT P0, [R0+URZ], R3 ;  /* 0x00000003000075a7 */ /* 0x0022a400080011ff */
[----:B--2---:R-:W-:Y:S05]  /*9aa0*/  @!P0 NANOSLEEP.SYNCS 0x989680 ;  /* 0x009896800000895d */ /* 0x004fea0003900000 */
[----:B------:R-:W2:Y:S02]  /*9ab0*/  @!P0 SYNCS.PHASECHK.TRANS64 P0, [R0+URZ], R3 ;  /* 0x00000003000085a7 */ /* 0x000ea400080010ff */
[----:B--2---:R-:W-:Y:S05]  /*9ac0*/  @!P0 BRA `(.L_x_155) ;  /* 0xfffffffc00f08947 */ /* 0x004fea000383ffff */
[----:B------:R-:W-:Y:S05]  /*9ad0*/  BRA `(.L_x_156) ;  /* 0xffffff9400fc7947 */ /* 0x000fea000383ffff */
.L_x_46:
[----:B------:R-:W-:-:S07]  /*9ae0*/  MOV R0, UR5 ;  /* 0x0000000500007c02 */ /* 0x000fce0008000f00 */
.L_x_157:
[----:B-1----:R1:W2:Y:S02]  /*9af0*/  SYNCS.PHASECHK.TRANS64.TRYWAIT P0, [R0+URZ], R3 ;  /* 0x00000003000075a7 */ /* 0x0022a400080011ff */
[----:B--2---:R-:W-:Y:S05]  /*9b00*/  @!P0 NANOSLEEP.SYNCS 0x989680 ;  /* 0x009896800000895d */ /* 0x004fea0003900000 */
[----:B------:R-:W2:Y:S02]  /*9b10*/  @!P0 SYNCS.PHASECHK.TRANS64 P0, [R0+URZ], R3 ;  /* 0x00000003000085a7 */ /* 0x000ea400080010ff */
[----:B--2---:R-:W-:Y:S05]  /*9b20*/  @!P0 BRA `(.L_x_157) ;  /* 0xfffffffc00f08947 */ /* 0x004fea000383ffff */
[----:B------:R-:W-:Y:S05]  /*9b30*/  BRA `(.L_x_158) ;  /* 0xffffff98000c7947 */ /* 0x000fea000383ffff */
.L_x_47:
[----:B------:R-:W-:-:S07]  /*9b40*/  MOV R0, UR5 ;  /* 0x0000000500007c02 */ /* 0x000fce0008000f00 */
.L_x_159:
[----:B-1----:R1:W2:Y:S02]  /*9b50*/  SYNCS.PHASECHK.TRANS64.TRYWAIT P0, [R0+URZ], R3 ;  /* 0x00000003000075a7 */ /* 0x0022a400080011ff */
[----:B--2---:R-:W-:Y:S05]  /*9b60*/  @!P0 NANOSLEEP.SYNCS 0x989680 ;  /* 0x009896800000895d */ /* 0x004fea0003900000 */
[----:B------:R-:W2:Y:S02]  /*9b70*/  @!P0 SYNCS.PHASECHK.TRANS64 P0, [R0+URZ], R3 ;  /* 0x00000003000085a7 */ /* 0x000ea400080010ff */
[----:B--2---:R-:W-:Y:S05]  /*9b80*/  @!P0 BRA `(.L_x_159) ;  /* 0xfffffffc00f08947 */ /* 0x004fea000383ffff */
[----:B------:R-:W-:Y:S05]  /*9b90*/  BRA `(.L_x_160) ;  /* 0xffffff98001c7947 */ /* 0x000fea000383ffff */
.L_x_48:
[----:B------:R-:W-:-:S07]  /*9ba0*/  MOV R0, UR5 ;  /* 0x0000000500007c02 */ /* 0x000fce0008000f00 */
.L_x_161:
[----:B-1----:R1:W2:Y:S02]  /*9bb0*/  SYNCS.PHASECHK.TRANS64.TRYWAIT P0, [R0+URZ], R3 ;  /* 0x00000003000075a7 */ /* 0x0022a400080011ff */
[----:B--2---:R-:W-:Y:S05]  /*9bc0*/  @!P0 NANOSLEEP.SYNCS 0x989680 ;  /* 0x009896800000895d */ /* 0x004fea0003900000 */
[----:B------:R-:W2:Y:S02]  /*9bd0*/  @!P0 SYNCS.PHASECHK.TRANS64 P0, [R0+URZ], R3 ;  /* 0x00000003000085a7 */ /* 0x000ea400080010ff */
[----:B--2---:R-:W-:Y:S05]  /*9be0*/  @!P0 BRA `(.L_x_161) ;  /* 0xfffffffc00f08947 */ /* 0x004fea000383ffff */
[----:B------:R-:W-:Y:S05]  /*9bf0*/  BRA `(.L_x_162) ;  /* 0xffffff98002c7947 */ /* 0x000fea000383ffff */
.L_x_49:
[----:B------:R-:W-:-:S07]  /*9c00*/  MOV R0, UR5 ;  /* 0x0000000500007c02 */ /* 0x000fce0008000f00 */
.L_x_163:
[----:B-1----:R1:W2:Y:S02]  /*9c10*/  SYNCS.PHASECHK.TRANS64.TRYWAIT P0, [R0+URZ], R3 ;  /* 0x00000003000075a7 */ /* 0x0022a400080011ff */
[----:B--2---:R-:W-:Y:S05]  /*9c20*/  @!P0 NANOSLEEP.SYNCS 0x989680 ;  /* 0x009896800000895d */ /* 0x004fea0003900000 */
[----:B------:R-:W2:Y:S02]  /*9c30*/  @!P0 SYNCS.PHASECHK.TRANS64 P0, [R0+URZ], R3 ;  /* 0x00000003000085a7 */ /* 0x000ea400080010ff */
[----:B--2---:R-:W-:Y:S05]  /*9c40*/  @!P0 BRA `(.L_x_163) ;  /* 0xfffffffc00f08947 */ /* 0x004fea000383ffff */
[----:B------:R-:W-:Y:S05]  /*9c50*/  BRA `(.L_x_164) ;  /* 0xffffff98003c7947 */ /* 0x000fea000383ffff */
.L_x_50:
[----:B------:R-:W-:-:S07]  /*9c60*/  MOV R0, UR5 ;  /* 0x0000000500007c02 */ /* 0x000fce0008000f00 */
.L_x_165:
[----:B-1----:R1:W2:Y:S02]  /*9c70*/  SYNCS.PHASECHK.TRANS64.TRYWAIT P0, [R0+URZ], R3 ;  /* 0x00000003000075a7 */ /* 0x0022a400080011ff */
[----:B--2---:R-:W-:Y:S05]  /*9c80*/  @!P0 NANOSLEEP.SYNCS 0x989680 ;  /* 0x009896800000895d */ /* 0x004fea0003900000 */
[----:B------:R-:W2:Y:S02]  /*9c90*/  @!P0 SYNCS.PHASECHK.TRANS64 P0, [R0+URZ], R3 ;  /* 0x00000003000085a7 */ /* 0x000ea400080010ff */
[----:B--2---:R-:W-:Y:S05]  /*9ca0*/  @!P0 BRA `(.L_x_165) ;  /* 0xfffffffc00f08947 */ /* 0x004fea000383ffff */
[----:B------:R-:W-:Y:S05]  /*9cb0*/  BRA `(.L_x_166) ;  /* 0xffffff98004c7947 */ /* 0x000fea000383ffff */
.L_x_51:
[----:B------:R-:W-:-:S07]  /*9cc0*/  MOV R0, UR5 ;  /* 0x0000000500007c02 */ /* 0x000fce0008000f00 */
.L_x_167:
[----:B-1----:R1:W2:Y:S02]  /*9cd0*/  SYNCS.PHASECHK.TRANS64.TRYWAIT P0, [R0+URZ], R3 ;  /* 0x00000003000075a7 */ /* 0x0022a400080011ff */
[----:B--2---:R-:W-:Y:S05]  /*9ce0*/  @!P0 NANOSLEEP.SYNCS 0x989680 ;  /* 0x009896800000895d */ /* 0x004fea0003900000 */
[----:B------:R-:W2:Y:S02]  /*9cf0*/  @!P0 SYNCS.PHASECHK.TRANS64 P0, [R0+URZ], R3 ;  /* 0x00000003000085a7 */ /* 0x000ea400080010ff */
[----:B--2---:R-:W-:Y:S05]  /*9d00*/  @!P0 BRA `(.L_x_167) ;  /* 0xfffffffc00f08947 */ /* 0x004fea000383ffff */
[----:B------:R-:W-:Y:S05]  /*9d10*/  BRA `(.L_x_168) ;  /* 0xffffff98005c7947 */ /* 0x000fea000383ffff */
.L_x_52:
[----:B------:R-:W-:-:S07]  /*9d20*/  MOV R0, UR5 ;  /* 0x0000000500007c02 */ /* 0x000fce0008000f00 */
.L_x_169:
[----:B-1----:R1:W2:Y:S02]  /*9d30*/  SYNCS.PHASECHK.TRANS64.TRYWAIT P0, [R0+URZ], R3 ;  /* 0x00000003000075a7 */ /* 0x0022a400080011ff */
[----:B--2---:R-:W-:Y:S05]  /*9d40*/  @!P0 NANOSLEEP.SYNCS 0x989680 ;  /* 0x009896800000895d */ /* 0x004fea0003900000 */
[----:B------:R-:W2:Y:S02]  /*9d50*/  @!P0 SYNCS.PHASECHK.TRANS64 P0, [R0+URZ], R3 ;  /* 0x00000003000085a7 */ /* 0x000ea400080010ff */
[----:B--2---:R-:W-:Y:S05]  /*9d60*/  @!P0 BRA `(.L_x_169) ;  /* 0xfffffffc00f08947 */ /* 0x004fea000383ffff */
[----:B------:R-:W-:Y:S05]  /*9d70*/  BRA `(.L_x_170) ;  /* 0xffffff98006c7947 */ /* 0x000fea000383ffff */
.L_x_53:
[----:B------:R-:W-:-:S07]  /*9d80*/  MOV R0, UR5 ;  /* 0x0000000500007c02 */ /* 0x000fce0008000f00 */
.L_x_171:
[----:B-1----:R1:W2:Y:S02]  /*9d90*/  SYNCS.PHASECHK.TRANS64.TRYWAIT P0, [R0+URZ], R3 ;  /* 0x00000003000075a7 */ /* 0x0022a400080011ff */
[----:B--2---:R-:W-:Y:S05]  /*9da0*/  @!P0 NANOSLEEP.SYNCS 0x989680 ;  /* 0x009896800000895d */ /* 0x004fea0003900000 */
[----:B------:R-:W2:Y:S02]  /*9db0*/  @!P0 SYNCS.PHASECHK.TRANS64 P0, [R0+URZ], R3 ;  /* 0x00000003000085a7 */ /* 0x000ea400080010ff */
[----:B--2---:R-:W-:Y:S05]  /*9dc0*/  @!P0 BRA `(.L_x_171) ;  /* 0xfffffffc00f08947 */ /* 0x004fea000383ffff */
[----:B------:R-:W-:Y:S05]  /*9dd0*/  BRA `(.L_x_172) ;  /* 0xffffff98007c7947 */ /* 0x000fea000383ffff */
.L_x_54:
[----:B------:R-:W-:-:S07]  /*9de0*/  MOV R0, UR5 ;  /* 0x0000000500007c02 */ /* 0x000fce0008000f00 */
.L_x_173:
[----:B-1----:R1:W2:Y:S02]  /*9df0*/  SYNCS.PHASECHK.TRANS64.TRYWAIT P0, [R0+URZ], R3 ;  /* 0x00000003000075a7 */ /* 0x0022a400080011ff */
[----:B--2---:R-:W-:Y:S05]  /*9e00*/  @!P0 NANOSLEEP.SYNCS 0x989680 ;  /* 0x009896800000895d */ /* 0x004fea0003900000 */
[----:B------:R-:W2:Y:S02]  /*9e10*/  @!P0 SYNCS.PHASECHK.TRANS64 P0, [R0+URZ], R3 ;  /* 0x00000003000085a7 */ /* 0x000ea400080010ff */
[----:B--2---:R-:W-:Y:S05]  /*9e20*/  @!P0 BRA `(.L_x_173) ;  /* 0xfffffffc00f08947 */ /* 0x004fea000383ffff */
[----:B------:R-:W-:Y:S05]  /*9e30*/  BRA `(.L_x_174) ;  /* 0xffffff98008c7947 */ /* 0x000fea000383ffff */
.L_x_55:
[----:B------:R-:W-:-:S07]  /*9e40*/  MOV R0, UR5 ;  /* 0x0000000500007c02 */ /* 0x000fce0008000f00 */
.L_x_175:
[----:B-1----:R1:W2:Y:S02]  /*9e50*/  SYNCS.PHASECHK.TRANS64.TRYWAIT P0, [R0+URZ], R3 ;  /* 0x00000003000075a7 */ /* 0x0022a400080011ff */
[----:B--2---:R-:W-:Y:S05]  /*9e60*/  @!P0 NANOSLEEP.SYNCS 0x989680 ;  /* 0x009896800000895d */ /* 0x004fea0003900000 */
[----:B------:R-:W2:Y:S02]  /*9e70*/  @!P0 SYNCS.PHASECHK.TRANS64 P0, [R0+URZ], R3 ;  /* 0x00000003000085a7 */ /* 0x000ea400080010ff */
[----:B--2---:R-:W-:Y:S05]  /*9e80*/  @!P0 BRA `(.L_x_175) ;  /* 0xfffffffc00f08947 */ /* 0x004fea000383ffff */
[----:B------:R-:W-:Y:S05]  /*9e90*/  BRA `(.L_x_176) ;  /* 0xffffff98009c7947 */ /* 0x000fea000383ffff */
.L_x_56:
[----:B------:R-:W-:-:S07]  /*9ea0*/  MOV R0, UR5 ;  /* 0x0000000500007c02 */ /* 0x000fce0008000f00 */
.L_x_177:
[----:B-1----:R1:W2:Y:S02]  /*9eb0*/  SYNCS.PHASECHK.TRANS64.TRYWAIT P0, [R0+URZ], R3 ;  /* 0x00000003000075a7 */ /* 0x0022a400080011ff */
[----:B--2---:R-:W-:Y:S05]  /*9ec0*/  @!P0 NANOSLEEP.SYNCS 0x989680 ;  /* 0x009896800000895d */ /* 0x004fea0003900000 */
[----:B------:R-:W2:Y:S02]  /*9ed0*/  @!P0 SYNCS.PHASECHK.TRANS64 P0, [R0+URZ], R3 ;  /* 0x00000003000085a7 */ /* 0x000ea400080010ff */
[----:B--2---:R-:W-:Y:S05]  /*9ee0*/  @!P0 BRA `(.L_x_177) ;  /* 0xfffffffc00f08947 */ /* 0x004fea000383ffff */
[----:B------:R-:W-:Y:S05]  /*9ef0*/  BRA `(.L_x_178) ;  /* 0xffffff9800ac7947 */ /* 0x000fea000383ffff */
.L_x_57:
[----:B------:R-:W-:-:S07]  /*9f00*/  MOV R0, UR5 ;  /* 0x0000000500007c02 */ /* 0x000fce0008000f00 */
.L_x_179:
[----:B-1----:R1:W2:Y:S02]  /*9f10*/  SYNCS.PHASECHK.TRANS64.TRYWAIT P0, [R0+URZ], R3 ;  /* 0x00000003000075a7 */ /* 0x0022a400080011ff */
[----:B--2---:R-:W-:Y:S05]  /*9f20*/  @!P0 NANOSLEEP.SYNCS 0x989680 ;  /* 0x009896800000895d */ /* 0x004fea0003900000 */
[----:B------:R-:W2:Y:S02]  /*9f30*/  @!P0 SYNCS.PHASECHK.TRANS64 P0, [R0+URZ], R3 ;  /* 0x00000003000085a7 */ /* 0x000ea400080010ff */
[----:B--2---:R-:W-:Y:S05]  /*9f40*/  @!P0 BRA `(.L_x_179) ;  /* 0xfffffffc00f08947 */ /* 0x004fea000383ffff */
[----:B------:R-:W-:Y:S05]  /*9f50*/  BRA `(.L_x_180) ;  /* 0xffffff9800bc7947 */ /* 0x000fea000383ffff */
.L_x_58:
[----:B------:R-:W-:-:S07]  /*9f60*/  MOV R0, UR5 ;  /* 0x0000000500007c02 */ /* 0x000fce0008000f00 */
.L_x_181:
[----:B-1----:R1:W2:Y:S02]  /*9f70*/  SYNCS.PHASECHK.TRANS64.TRYWAIT P0, [R0+URZ], R3 ;  /* 0x00000003000075a7 */ /* 0x0022a400080011ff */
[----:B--2---:R-:W-:Y:S05]  /*9f80*/  @!P0 NANOSLEEP.SYNCS 0x989680 ;  /* 0x009896800000895d */ /* 0x004fea0003900000 */
[----:B------:R-:W2:Y:S02]  /*9f90*/  @!P0 SYNCS.PHASECHK.TRANS64 P0, [R0+URZ], R3 ;  /* 0x00000003000085a7 */ /* 0x000ea400080010ff */
[----:B--2---:R-:W-:Y:S05]  /*9fa0*/  @!P0 BRA `(.L_x_181) ;  /* 0xfffffffc00f08947 */ /* 0x004fea000383ffff */
[----:B------:R-:W-:Y:S05]  /*9fb0*/  BRA `(.L_x_182) ;  /* 0xffffff9800cc7947 */ /* 0x000fea000383ffff */
.L_x_59:
[----:B------:R-:W-:-:S07]  /*9fc0*/  MOV R0, UR5 ;  /* 0x0000000500007c02 */ /* 0x000fce0008000f00 */
.L_x_183:
[----:B-1----:R1:W2:Y:S02]  /*9fd0*/  SYNCS.PHASECHK.TRANS64.TRYWAIT P0, [R0+URZ], R3 ;  /* 0x00000003000075a7 */ /* 0x0022a400080011ff */
[----:B--2---:R-:W-:Y:S05]  /*9fe0*/  @!P0 NANOSLEEP.SYNCS 0x989680 ;  /* 0x009896800000895d */ /* 0x004fea0003900000 */
[----:B------:R-:W2:Y:S02]  /*9ff0*/  @!P0 SYNCS.PHASECHK.TRANS64 P0, [R0+URZ], R3 ;  /* 0x00000003000085a7 */ /* 0x000ea400080010ff */
[----:B--2---:R-:W-:Y:S05]  /*a000*/  @!P0 BRA `(.L_x_183) ;  /* 0xfffffffc00f08947 */ /* 0x004fea000383ffff */
[----:B------:R-:W-:Y:S05]  /*a010*/  BRA `(.L_x_184) ;  /* 0xffffff9800dc7947 */ /* 0x000fea000383ffff */
.L_x_62:
[----:B------:R-:W-:-:S07]  /*a020*/  MOV R4, UR4 ;  /* 0x0000000400047c02 */ /* 0x000fce0008000f00 */
.L_x_185:
[----:B--2---:R2:W3:Y:S02]  /*a030*/  SYNCS.PHASECHK.TRANS64.TRYWAIT P1, [R4+URZ+0x188], R7 ;  /* 0x00018807040075a7 */ /* 0x0044e400080211ff */
[----:B---3--:R-:W-:Y:S05]  /*a040*/  @!P1 NANOSLEEP.SYNCS 0x989680 ;  /* 0x009896800000995d */ /* 0x008fea0003900000 */
[----:B------:R-:W3:Y:S02]  /*a050*/  @!P1 SYNCS.PHASECHK.TRANS64 P1, [R4+URZ+0x188], R7 ;  /* 0x00018807040095a7 */ /* 0x000ee400080210ff */
[----:B---3--:R-:W-:Y:S05]  /*a060*/  @!P1 BRA `(.L_x_185) ;  /* 0xfffffffc00f09947 */ /* 0x008fea000383ffff */
[----:B------:R-:W-:Y:S05]  /*a070*/  BRA `(.L_x_186) ;  /* 0xffffff9c004c7947 */ /* 0x000fea000383ffff */
.L_x_63:
[----:B--2---:R-:W-:-:S07]  /*a080*/  MOV R4, UR4 ;  /* 0x0000000400047c02 */ /* 0x004fce0008000f00 */
.L_x_187:
[----:B--2---:R2:W3:Y:S02]  /*a090*/  SYNCS.PHASECHK.TRANS64.TRYWAIT P1, [R4+URZ+0x180], R5 ;  /* 0x00018005040075a7 */ /* 0x0044e400080211ff */
[----:B---3--:R-:W-:Y:S05]  /*a0a0*/  @!P1 NANOSLEEP.SYNCS 0x989680 ;  /* 0x009896800000995d */ /* 0x008fea0003900000 */
[----:B------:R-:W3:Y:S02]  /*a0b0*/  @!P1 SYNCS.PHASECHK.TRANS64 P1, [R4+URZ+0x180], R5 ;  /* 0x00018005040095a7 */ /* 0x000ee400080210ff */
[----:B---3--:R-:W-:Y:S05]  /*a0c0*/  @!P1 BRA `(.L_x_187) ;  /* 0xfffffffc00f09947 */ /* 0x008fea000383ffff */
[----:B------:R-:W-:Y:S05]  /*a0d0*/  BRA `(.L_x_188) ;  /* 0xffffff9c00547947 */ /* 0x000fea000383ffff */
.L_x_73:
[----:B--2---:R-:W-:-:S04]  /*a0e0*/  MOV R5, UR5 ;  /* 0x0000000500057c02 */ /* 0x004fc80008000f00 */
[----:B------:R2:W3:Y:S03]  /*a0f0*/  SYNCS.PHASECHK.TRANS64.TRYWAIT P0, [R5+URZ+0x8], R6 ;  /* 0x00000806050075a7 */ /* 0x0004e600080011ff */
[----:B---3--:R-:W-:Y:S05]  /*a100*/  @!P0 NANOSLEEP.SYNCS 0x989680 ;  /* 0x009896800000895d */ /* 0x008fea0003900000 */
[----:B------:R-:W3:Y:S02]  /*a110*/  @!P0 SYNCS.PHASECHK.TRANS64 P0, [R5+URZ+0x8], R6 ;  /* 0x00000806050085a7 */ /* 0x000ee400080010ff */
[----:B---3--:R-:W-:Y:S05]  /*a120*/  @!P0 BRA `(.L_x_73) ;  /* 0xfffffffc00ec8947 */ /* 0x008fea000383ffff */
[----:B------:R-:W-:Y:S05]  /*a130*/  BRA `(.L_x_72) ;  /* 0xffffffa000207947 */ /* 0x000fea000383ffff */
.L_x_75:
[----:B------:R-:W-:Y:S01]  /*a140*/  BSSY B0, `(.L_x_189) ;  /* 0x0000006000007945 */ /* 0x000fe20003800000 */
[----:B------:R-:W-:-:S07]  /*a150*/  MOV R15, 0xffffffff ;  /* 0xffffffff000f7802 */ /* 0x000fce0000000f00 */
[----:B-12--5:R-:W-:Y:S05]  /*a160*/  WARPSYNC.COLLECTIVE R15, `(.L_x_190) ;  /* 0x000000000f0c7348 */ /* 0x026fea0003c00000 */
[----:B------:R-:W-:Y:S02]  /*a170*/  ELECT P6, UR79, PT ;  /* 0x00000000004f782f */ /* 0x000fe400038c0000 */
[----:B------:R-:W-:Y:S01]  /*a180*/  MOV R14, UR79 ;  /* 0x0000004f000e7c02 */ /* 0x000fe20008000f00 */
[----:B-12--5:R-:W-:Y:S10]  /*a190*/  ENDCOLLECTIVE ;  /* 0x000000000000791b */ /* 0x026ff40003800000 */
.L_x_190:
[----:B------:R-:W-:Y:S05]  /*a1a0*/  BSYNC B0 ;  /* 0x0000000000007941 */ /* 0x000fea0003800000 */
.L_x_189:
[----:B------:R-:W-:Y:S05]  /*a1b0*/  BRA `(.L_x_191) ;  /* 0xffffffa000507947 */ /* 0x000fea000383ffff */
.L_x_77:
[----:B--2---:R-:W-:-:S04]  /*a1c0*/  MOV R3, UR5 ;  /* 0x0000000500037c02 */ /* 0x004fc80008000f00 */
[----:B------:R2:W3:Y:S03]  /*a1d0*/  SYNCS.PHASECHK.TRANS64.TRYWAIT P0, [R3+URZ+0x8], R4 ;  /* 0x00000804030075a7 */ /* 0x0004e600080011ff */
[----:B---3--:R-:W-:Y:S05]  /*a1e0*/  @!P0 NANOSLEEP.SYNCS 0x989680 ;  /* 0x009896800000895d */ /* 0x008fea0003900000 */
[----:B------:R-:W3:Y:S02]  /*a1f0*/  @!P0 SYNCS.PHASECHK.TRANS64 P0, [R3+URZ+0x8], R4 ;  /* 0x00000804030085a7 */ /* 0x000ee400080010ff */
[----:B---3--:R-:W-:Y:S05]  /*a200*/  @!P0 BRA `(.L_x_77) ;  /* 0xfffffffc00ec8947 */ /* 0x008fea000383ffff */
[----:B------:R-:W-:Y:S05]  /*a210*/  BRA `(.L_x_76) ;  /* 0xffffffa000547947 */ /* 0x000fea000383ffff */
.L_x_78:
[----:B------:R-:W-:-:S07]  /*a220*/  MOV R0, UR18 ;  /* 0x0000001200007c02 */ /* 0x000fce0008000f00 */
.L_x_192:
[----:B-1----:R1:W2:Y:S02]  /*a230*/  SYNCS.PHASECHK.TRANS64.TRYWAIT P0, [R0+URZ+0x180], R5 ;  /* 0x00018005000075a7 */ /* 0x0022a400080011ff */
[----:B--2---:R-:W-:Y:S05]  /*a240*/  @!P0 NANOSLEEP.SYNCS 0x989680 ;  /* 0x009896800000895d */ /* 0x004fea0003900000 */
[----:B------:R-:W2:Y:S02]  /*a250*/  @!P0 SYNCS.PHASECHK.TRANS64 P0, [R0+URZ+0x180], R5 ;  /* 0x00018005000085a7 */ /* 0x000ea400080010ff */
[----:B--2---:R-:W-:Y:S05]  /*a260*/  @!P0 BRA `(.L_x_192) ;  /* 0xfffffffc00f08947 */ /* 0x004fea000383ffff */
[----:B------:R-:W-:Y:S05]  /*a270*/  BRA `(.L_x_193) ;  /* 0xffffffa400347947 */ /* 0x000fea000383ffff */
.L_x_80:
[----:B------:R-:W-:-:S07]  /*a280*/  MOV R0, UR23 ;  /* 0x0000001700007c02 */ /* 0x000fce0008000f00 */
.L_x_194:
[----:B--2---:R2:W3:Y:S02]  /*a290*/  SYNCS.PHASECHK.TRANS64.TRYWAIT P0, [R0+URZ+0x1a0], R9 ;  /* 0x0001a009000075a7 */ /* 0x0044e400080011ff */
[----:B---3--:R-:W-:Y:S05]  /*a2a0*/  @!P0 NANOSLEEP.SYNCS 0x989680 ;  /* 0x009896800000895d */ /* 0x008fea0003900000 */
[----:B------:R-:W3:Y:S02]  /*a2b0*/  @!P0 SYNCS.PHASECHK.TRANS64 P0, [R0+URZ+0x1a0], R9 ;  /* 0x0001a009000085a7 */ /* 0x000ee400080010ff */
[----:B---3--:R-:W-:Y:S05]  /*a2c0*/  @!P0 BRA `(.L_x_194) ;  /* 0xfffffffc00f08947 */ /* 0x008fea000383ffff */
[----:B------:R-:W-:Y:S05]  /*a2d0*/  BRA `(.L_x_79) ;  /* 0xffffffa400507947 */ /* 0x000fea000383ffff */
.L_x_84:
[----:B--2---:R-:W-:Y:S07]  /*a2e0*/  MOV R0, UR10 ;  /* 0x0000000a00007c02 */ /* 0x004fee0008000f00 */
.L_x_195:
[----:B--2---:R2:W3:Y:S02]  /*a2f0*/  SYNCS.PHASECHK.TRANS64.TRYWAIT P0, [R0+URZ], R9 ;  /* 0x00000009000075a7 */ /* 0x0044e400080011ff */
[----:B---3--:R-:W-:Y:S05]  /*a300*/  @!P0 NANOSLEEP.SYNCS 0x989680 ;  /* 0x009896800000895d */ /* 0x008fea0003900000 */
[----:B------:R-:W3:Y:S02]  /*a310*/  @!P0 SYNCS.PHASECHK.TRANS64 P0, [R0+URZ], R9 ;  /* 0x00000009000085a7 */ /* 0x000ee400080010ff */
[----:B---3--:R-:W-:Y:S05]  /*a320*/  @!P0 BRA `(.L_x_195) ;  /* 0xfffffffc00f08947 */ /* 0x008fea000383ffff */
[----:B------:R-:W-:Y:S05]  /*a330*/  BRA `(.L_x_83) ;  /* 0xffffffa400887947 */ /* 0x000fea000383ffff */
.L_x_88:
[----:B-1----:R-:W-:-:S07]  /*a340*/  MOV R0, UR4 ;  /* 0x0000000400007c02 */ /* 0x002fce0008000f00 */
.L_x_196:
[----:B-1----:R1:W2:Y:S02]  /*a350*/  SYNCS.PHASECHK.TRANS64.TRYWAIT P0, [R0+URZ], R5 ;  /* 0x00000005000075a7 */ /* 0x0022a400080011ff */
[----:B--2---:R-:W-:Y:S05]  /*a360*/  @!P0 NANOSLEEP.SYNCS 0x989680 ;  /* 0x009896800000895d */ /* 0x004fea0003900000 */
[----:B------:R-:W2:Y:S02]  /*a370*/  @!P0 SYNCS.PHASECHK.TRANS64 P0, [R0+URZ], R5 ;  /* 0x00000005000085a7 */ /* 0x000ea400080010ff */
[----:B--2---:R-:W-:Y:S05]  /*a380*/  @!P0 BRA `(.L_x_196) ;  /* 0xfffffffc00f08947 */ /* 0x004fea000383ffff */
[----:B------:R-:W-:Y:S05]  /*a390*/  BRA `(.L_x_197) ;  /* 0xffffffa800587947 */ /* 0x000fea000383ffff */
.L_x_91:
[----:B------:R-:W-:-:S07]  /*a3a0*/  MOV R0, UR18 ;  /* 0x0000001200007c02 */ /* 0x000fce0008000f00 */
.L_x_198:
[----:B-1----:R1:W2:Y:S02]  /*a3b0*/  SYNCS.PHASECHK.TRANS64.TRYWAIT P1, [R0+URZ+0x1b0], R5 ;  /* 0x0001b005000075a7 */ /* 0x0022a400080211ff */
[----:B--2---:R-:W-:Y:S05]  /*a3c0*/  @!P1 NANOSLEEP.SYNCS 0x989680 ;  /* 0x009896800000995d */ /* 0x004fea0003900000 */
[----:B------:R-:W2:Y:S02]  /*a3d0*/  @!P1 SYNCS.PHASECHK.TRANS64 P1, [R0+URZ+0x1b0], R5 ;  /* 0x0001b005000095a7 */ /* 0x000ea400080210ff */
[----:B--2---:R-:W-:Y:S05]  /*a3e0*/  @!P1 BRA `(.L_x_198) ;  /* 0xfffffffc00f09947 */ /* 0x004fea000383ffff */
[----:B------:R-:W-:Y:S05]  /*a3f0*/  BRA `(.L_x_199) ;  /* 0xffffffa800a47947 */ /* 0x000fea000383ffff */
.L_x_96:
[----:B------:R-:W-:Y:S07]  /*a400*/  MOV R0, UR22 ;  /* 0x0000001600007c02 */ /* 0x000fee0008000f00 */
.L_x_200:
[----:B-1----:R1:W2:Y:S02]  /*a410*/  SYNCS.PHASECHK.TRANS64.TRYWAIT P0, [R0+URZ+0x180], R3 ;  /* 0x00018003000075a7 */ /* 0x0022a400080011ff */
[----:B--2---:R-:W-:Y:S05]  /*a420*/  @!P0 NANOSLEEP.SYNCS 0x989680 ;  /* 0x009896800000895d */ /* 0x004fea0003900000 */
[----:B------:R-:W2:Y:S02]  /*a430*/  @!P0 SYNCS.PHASECHK.TRANS64 P0, [R0+URZ+0x180], R3 ;  /* 0x00018003000085a7 */ /* 0x000ea400080010ff */
[----:B--2---:R-:W-:Y:S05]  /*a440*/  @!P0 BRA `(.L_x_200) ;  /* 0xfffffffc00f08947 */ /* 0x004fea000383ffff */
[----:B------:R-:W-:Y:S05]  /*a450*/  BRA `(.L_x_201) ;  /* 0xffffffb0002c7947 */ /* 0x000fea000383ffff */
.L_x_99:
[----:B------:R-:W-:Y:S07]  /*a460*/  MOV R3, UR22 ;  /* 0x0000001600037c02 */ /* 0x000fee0008000f00 */
.L_x_202:
[----:B-1----:R1:W2:Y:S02]  /*a470*/  SYNCS.PHASECHK.TRANS64.TRYWAIT P1, [R3+URZ+0x178], R12 ;  /* 0x0001780c030075a7 */ /* 0x0022a400080211ff */
[----:B--2---:R-:W-:Y:S05]  /*a480*/  @!P1 NANOSLEEP.SYNCS 0x989680 ;  /* 0x009896800000995d */ /* 0x004fea0003900000 */
[----:B------:R-:W2:Y:S02]  /*a490*/  @!P1 SYNCS.PHASECHK.TRANS64 P1, [R3+URZ+0x178], R12 ;  /* 0x0001780c030095a7 */ /* 0x000ea400080210ff */
[----:B--2---:R-:W-:Y:S05]  /*a4a0*/  @!P1 BRA `(.L_x_202) ;  /* 0xfffffffc00f09947 */ /* 0x004fea000383ffff */
[----:B------:R-:W-:Y:S05]  /*a4b0*/  BRA `(.L_x_98) ;  /* 0xffffffb400887947 */ /* 0x000fea000383ffff */
.L_x_102:
[----:B------:R-:W-:Y:S07]  /*a4c0*/  MOV R0, UR4 ;  /* 0x0000000400007c02 */ /* 0x000fee0008000f00 */
.L_x_203:
[----:B-1----:R1:W2:Y:S02]  /*a4d0*/  SYNCS.PHASECHK.TRANS64.TRYWAIT P1, [R0+URZ+0x158], R3 ;  /* 0x00015803000075a7 */ /* 0x0022a400080211ff */
[----:B--2---:R-:W-:Y:S05]  /*a4e0*/  @!P1 NANOSLEEP.SYNCS 0x989680 ;  /* 0x009896800000995d */ /* 0x004fea0003900000 */
[----:B------:R-:W2:Y:S02]  /*a4f0*/  @!P1 SYNCS.PHASECHK.TRANS64 P1, [R0+URZ+0x158], R3 ;  /* 0x00015803000095a7 */ /* 0x000ea400080210ff */
[----:B--2---:R-:W-:Y:S05]  /*a500*/  @!P1 BRA `(.L_x_203) ;  /* 0xfffffffc00f09947 */ /* 0x004fea000383ffff */
[----:B------:R-:W-:Y:S05]  /*a510*/  BRA `(.L_x_204) ;  /* 0xffffffb800a87947 */ /* 0x000fea000383ffff */
.L_x_103:
[----:B------:R-:W-:Y:S07]  /*a520*/  MOV R0, UR5 ;  /* 0x0000000500007c02 */ /* 0x000fee0008000f00 */
.L_x_205:
[----:B-1----:R1:W2:Y:S02]  /*a530*/  SYNCS.PHASECHK.TRANS64.TRYWAIT P0, [R0+URZ+0x158], R3 ;  /* 0x00015803000075a7 */ /* 0x0022a400080011ff */
[----:B--2---:R-:W-:Y:S05]  /*a540*/  @!P0 NANOSLEEP.SYNCS 0x989680 ;  /* 0x009896800000895d */ /* 0x004fea0003900000 */
[----:B------:R-:W2:Y:S02]  /*a550*/  @!P0 SYNCS.PHASECHK.TRANS64 P0, [R0+URZ+0x158], R3 ;  /* 0x00015803000085a7 */ /* 0x000ea400080010ff */
[----:B--2---:R-:W-:Y:S05]  /*a560*/  @!P0 BRA `(.L_x_205) ;  /* 0xfffffffc00f08947 */ /* 0x004fea000383ffff */
[----:B------:R-:W-:Y:S05]  /*a570*/  BRA `(.L_x_206) ;  /* 0xffffffbc00187947 */ /* 0x000fea000383ffff */
.L_x_105:
[----:B------:R-:W-:-:S07]  /*a580*/  MOV R0, UR4 ;  /* 0x0000000400007c02 */ /* 0x000fce0008000f00 */
.L_x_207:
[----:B--2---:R2:W3:Y:S02]  /*a590*/  SYNCS.PHASECHK.TRANS64.TRYWAIT P0, [R0+URZ], R3 ;  /* 0x00000003000075a7 */ /* 0x0044e400080011ff */
[----:B---3--:R-:W-:Y:S05]  /*a5a0*/  @!P0 NANOSLEEP.SYNCS 0x989680 ;  /* 0x009896800000895d */ /* 0x008fea0003900000 */
[----:B------:R-:W3:Y:S02]  /*a5b0*/  @!P0 SYNCS.PHASECHK.TRANS64 P0, [R0+URZ], R3 ;  /* 0x00000003000085a7 */ /* 0x000ee400080010ff */
[----:B---3--:R-:W-:Y:S05]  /*a5c0*/  @!P0 BRA `(.L_x_207) ;  /* 0xfffffffc00f08947 */ /* 0x008fea000383ffff */
[----:B------:R-:W-:Y:S05]  /*a5d0*/  BRA `(.L_x_208) ;  /* 0xffffffbc00a07947 */ /* 0x000fea000383ffff */
.L_x_106:
[----:B------:R-:W-:-:S07]  /*a5e0*/  MOV R0, UR5 ;  /* 0x0000000500007c02 */ /* 0x000fce0008000f00 */
.L_x_209:
[----:B-1----:R1:W2:Y:S02]  /*a5f0*/  SYNCS.PHASECHK.TRANS64.TRYWAIT P0, [R0+URZ], R3 ;  /* 0x00000003000075a7 */ /* 0x0022a400080011ff */
[----:B--2---:R-:W-:Y:S05]  /*a600*/  @!P0 NANOSLEEP.SYNCS 0x989680 ;  /* 0x009896800000895d */ /* 0x004fea0003900000 */
[----:B------:R-:W2:Y:S02]  /*a610*/  @!P0 SYNCS.PHASECHK.TRANS64 P0, [R0+URZ], R3 ;  /* 0x00000003000085a7 */ /* 0x000ea400080010ff */
[----:B--2---:R-:W-:Y:S05]  /*a620*/  @!P0 BRA `(.L_x_209) ;  /* 0xfffffffc00f08947 */ /* 0x004fea000383ffff */
[----:B------:R-:W-:Y:S05]  /*a630*/  BRA `(.L_x_210) ;  /* 0xffffffbc00ac7947 */ /* 0x000fea000383ffff */
.L_x_108:
[----:B------:R-:W-:Y:S07]  /*a640*/  MOV R0, UR51 ;  /* 0x0000003300007c02 */ /* 0x000fee0008000f00 */
.L_x_211:
[----:B-1----:R1:W2:Y:S02]  /*a650*/  SYNCS.PHASECHK.TRANS64.TRYWAIT P0, [R0+URZ+0x180], R3 ;  /* 0x00018003000075a7 */ /* 0x0022a400080011ff */
[----:B--2---:R-:W-:Y:S05]  /*a660*/  @!P0 NANOSLEEP.SYNCS 0x989680 ;  /* 0x009896800000895d */ /* 0x004fea0003900000 */
[----:B------:R-:W2:Y:S02]  /*a670*/  @!P0 SYNCS.PHASECHK.TRANS64 P0, [R0+URZ+0x180], R3 ;  /* 0x00018003000085a7 */ /* 0x000ea400080010ff */
[----:B--2---:R-:W-:Y:S05]  /*a680*/  @!P0 BRA `(.L_x_211) ;  /* 0xfffffffc00f08947 */ /* 0x004fea000383ffff */
[----:B------:R-:W-:Y:S05]  /*a690*/  BRA `(.L_x_212) ;  /* 0xffffffc000987947 */ /* 0x000fea000383ffff */
.L_x_118:
[----:B-1----:R1:W3:Y:S02]  /*a6a0*/  SYNCS.PHASECHK.TRANS64.TRYWAIT P1, [R0+URZ+0x140], R3 ;  /* 0x00014003000075a7 */ /* 0x0022e400080211ff */
[----:B---3--:R-:W-:Y:S05]  /*a6b0*/  @!P1 NANOSLEEP.SYNCS 0x989680 ;  /* 0x009896800000995d */ /* 0x008fea0003900000 */
[----:B------:R-:W3:Y:S02]  /*a6c0*/  @!P1 SYNCS.PHASECHK.TRANS64 P1, [R0+URZ+0x140], R3 ;  /* 0x00014003000095a7 */ /* 0x000ee400080210ff */
[----:B---3--:R-:W-:Y:S05]  /*a6d0*/  @!P1 BRA `(.L_x_118) ;  /* 0xfffffffc00f09947 */ /* 0x008fea000383ffff */
[----:B------:R-:W-:Y:S05]  /*a6e0*/  BRA `(.L_x_117) ;  /* 0xffffffd4002c7947 */ /* 0x000fea000383ffff */
.L_x_120:
[----:B-1----:R1:W4:Y:S02]  /*a6f0*/  SYNCS.PHASECHK.TRANS64.TRYWAIT P1, [R107+URZ+0x190], R4 ;  /* 0x000190046b0075a7 */ /* 0x00232400080211ff */
[----:B----4-:R-:W-:Y:S05]  /*a700*/  @!P1 NANOSLEEP.SYNCS 0x989680 ;  /* 0x009896800000995d */ /* 0x010fea0003900000 */
[----:B------:R-:W4:Y:S02]  /*a710*/  @!P1 SYNCS.PHASECHK.TRANS64 P1, [R107+URZ+0x190], R4 ;  /* 0x000190046b0095a7 */ /* 0x000f2400080210ff */
[----:B----4-:R-:W-:Y:S05]  /*a720*/  @!P1 BRA `(.L_x_120) ;  /* 0xfffffffc00f09947 */ /* 0x010fea000383ffff */
[----:B------:R-:W-:Y:S05]  /*a730*/  BRA `(.L_x_119) ;  /* 0xffffffd400607947 */ /* 0x000fea000383ffff */
.L_x_131:
[----:B--2---:R2:W4:Y:S02]  /*a740*/  SYNCS.PHASECHK.TRANS64.TRYWAIT P1, [R3+URZ+0x140], R46 ;  /* 0x0001402e030075a7 */ /* 0x00452400080211ff */
[----:B----4-:R-:W-:Y:S05]  /*a750*/  @!P1 NANOSLEEP.SYNCS 0x989680 ;  /* 0x009896800000995d */ /* 0x010fea0003900000 */
[----:B------:R-:W4:Y:S02]  /*a760*/  @!P1 SYNCS.PHASECHK.TRANS64 P1, [R3+URZ+0x140], R46 ;  /* 0x0001402e030095a7 */ /* 0x000f2400080210ff */
[----:B----4-:R-:W-:Y:S05]  /*a770*/  @!P1 BRA `(.L_x_131) ;  /* 0xfffffffc00f09947 */ /* 0x010fea000383ffff */
[----:B------:R-:W-:Y:S05]  /*a780*/  BRA `(.L_x_130) ;  /* 0xffffffe000587947 */ /* 0x000fea000383ffff */
        .weak           $__internal_0_$__cuda_sm10x_tcgen05_guardrail_trap_col_being_dealloced_not_returned_by_alloc
        .type           $__internal_0_$__cuda_sm10x_tcgen05_guardrail_trap_col_being_dealloced_not_returned_by_alloc,@function
        .size           $__internal_0_$__cuda_sm10x_tcgen05_guardrail_trap_col_being_dealloced_not_returned_by_alloc,($__internal_1_$__cuda_sm10x_tcgen05_guardrail_trap_phase_invalid_during_alloc - $__internal_0_$__cuda_sm10x_tcgen05_guardrail_trap_col_being_dealloced_not_returned_by_alloc)
$__internal_0_$__cuda_sm10x_tcgen05_guardrail_trap_col_being_dealloced_not_returned_by_alloc:
[----:B------:R-:W-:Y:S05]  /*a790*/  BPT.TRAP 0x1 ;  /* 0x000000040000795c */ /* 0x000fea0000300000 */
[----:B------:R-:W-:-:S04]  /*a7a0*/  HFMA2 R3, -RZ, RZ, 0, 0 ;  /* 0x00000000ff037431 */ /* 0x000fc800000001ff */
[----:B------:R-:W-:Y:S05]  /*a7b0*/  RET.REL.NODEC R2 `(_ZN7cutlass13device_kernelINS_4conv6kernel13ConvUniversalINS1_16ConvProblemShapeILNS1_8OperatorE2ELi2EEENS1_10collective14CollectiveConvINS1_47MainloopSm100TmaUmmaWarpSpecializedImplicitGemmILS5_2ELi20ELi2ELi1ELi2EN4cute5tupleIJNSA_1CILi2EEENSC_ILi1EEESE_EEEEENSB_IJNSC_ILi256EEENSB_IJNSC_ILi64EEEEEENSB_IJNSC_ILi32EEEEEEEEENS_6half_tESN_NSA_8TiledMMAINSA_8MMA_AtomIJNSA_26SM100_MMA_F16BF16_2x1SM_SSISN_SN_fLi256ELi64ELNSA_4UMMA5MajorE1ELSS_1ELNSR_7ScaleInE0ELST_0EEEEEENSA_6LayoutINSB_IJSE_SE_SE_EEENSB_IJNSC_ILi0EEESY_SY_EEEEENSB_IJNSA_10UnderscoreES11_S11_EEEEENS7_6detail27Sm100ImplicitGemmTileTraitsINSA_18SM100_TMA_2SM_LOADENSA_14ComposedLayoutINSA_7SwizzleILi3ELi4ELi3EEENSA_18smem_ptr_flag_bitsILi16EEENSW_INSB_IJSI_NSC_ILi8EEEEEENSB_IJSE_SI_EEEEEEEvEENS15_INSA_25SM100_TMA_2SM_LOAD_IM2COLENS17_INS18_ILi2ELi4ELi3EEES1B_NSW_INSB_IJSK_S1C_EEENSB_IJSE_SK_EEEEEEEvEEEENS_8epilogue10collective18CollectiveEpilogueINS1Q_23Sm100TmaWarpSpecializedILi3ELi2ELi32ELb1ELb0EEEJNSB_IJNSC_ILi128EEESJ_SL_EEENSB_IJNSW_IS1V_SE_EENSW_ISK_SE_EEEEESN_NSB_IJlNSB_IJSE_llEEESY_EEESN_S21_NS1Q_6fusion15FusionCallbacksIS1U_NS22_17LinearCombinationISN_fSN_fLNS_15FloatRoundStyleE2EEES1W_S1Z_JEEENSA_5SM1004TMEM4LOAD26SM100_TMEM_LOAD_32dp32b32xENSA_13SM90_TMA_LOADENS17_IS1J_S1B_NSW_INSB_IJS1C_SK_EEENSB_IJSK_SE_EEEEEEENSA_39AutoVectorizingCopyWithAssumedAlignmentILi128EEENSA_14SM90_TMA_STOREES2G_S2I_S2I_EEEvvEEEEvNT_6ParamsE) ;  /* 0xffffff5802107950 */ /* 0x000fea0003c3ffff */
        .weak           $__internal_1_$__cuda_sm10x_tcgen05_guardrail_trap_phase_invalid_during_alloc
        .type           $__internal_1_$__cuda_sm10x_tcgen05_guardrail_trap_phase_invalid_during_alloc,@function
        .size           $__internal_1_$__cuda_sm10x_tcgen05_guardrail_trap_phase_invalid_during_alloc,($__internal_2_$__cuda_sm10x_tcgen05_guardrail_trap_unallocated_columns_being_dealloced - $__internal_1_$__cuda_sm10x_tcgen05_guardrail_trap_phase_invalid_during_alloc)
$__internal_1_$__cuda_sm10x_tcgen05_guardrail_trap_phase_invalid_during_alloc:
[----:B------:R-:W-:Y:S05]  /*a7c0*/  BPT.TRAP 0x1 ;  /* 0x000000040000795c */ /* 0x000fea0000300000 */
[----:B------:R-:W-:-:S04]  /*a7d0*/  MOV R5, 0x0 ;  /* 0x0000000000057802 */ /* 0x000fc80000000f00 */
[----:B------:R-:W-:Y:S05]  /*a7e0*/  RET.REL.NODEC R4 `(_ZN7cutlass13device_kernelINS_4conv6kernel13ConvUniversalINS1_16ConvProblemShapeILNS1_8OperatorE2ELi2EEENS1_10collective14CollectiveConvINS1_47MainloopSm100TmaUmmaWarpSpecializedImplicitGemmILS5_2ELi20ELi2ELi1ELi2EN4cute5tupleIJNSA_1CILi2EEENSC_ILi1EEESE_EEEEENSB_IJNSC_ILi256EEENSB_IJNSC_ILi64EEEEEENSB_IJNSC_ILi32EEEEEEEEENS_6half_tESN_NSA_8TiledMMAINSA_8MMA_AtomIJNSA_26SM100_MMA_F16BF16_2x1SM_SSISN_SN_fLi256ELi64ELNSA_4UMMA5MajorE1ELSS_1ELNSR_7ScaleInE0ELST_0EEEEEENSA_6LayoutINSB_IJSE_SE_SE_EEENSB_IJNSC_ILi0EEESY_SY_EEEEENSB_IJNSA_10UnderscoreES11_S11_EEEEENS7_6detail27Sm100ImplicitGemmTileTraitsINSA_18SM100_TMA_2SM_LOADENSA_14ComposedLayoutINSA_7SwizzleILi3ELi4ELi3EEENSA_18smem_ptr_flag_bitsILi16EEENSW_INSB_IJSI_NSC_ILi8EEEEEENSB_IJSE_SI_EEEEEEEvEENS15_INSA_25SM100_TMA_2SM_LOAD_IM2COLENS17_INS18_ILi2ELi4ELi3EEES1B_NSW_INSB_IJSK_S1C_EEENSB_IJSE_SK_EEEEEEEvEEEENS_8epilogue10collective18CollectiveEpilogueINS1Q_23Sm100TmaWarpSpecializedILi3ELi2ELi32ELb1ELb0EEEJNSB_IJNSC_ILi128EEESJ_SL_EEENSB_IJNSW_IS1V_SE_EENSW_ISK_SE_EEEEESN_NSB_IJlNSB_IJSE_llEEESY_EEESN_S21_NS1Q_6fusion15FusionCallbacksIS1U_NS22_17LinearCombinationISN_fSN_fLNS_15FloatRoundStyleE2EEES1W_S1Z_JEEENSA_5SM1004TMEM4LOAD26SM100_TMEM_LOAD_32dp32b32xENSA_13SM90_TMA_LOADENS17_IS1J_S1B_NSW_INSB_IJS1C_SK_EEENSB_IJSK_SE_EEEEEEENSA_39AutoVectorizingCopyWithAssumedAlignmentILi128EEENSA_14SM90_TMA_STOREES2G_S2I_S2I_EEEvvEEEEvNT_6ParamsE) ;  /* 0xffffff5804047950 */ /* 0x000fea0003c3ffff */
        .weak           $__internal_2_$__cuda_sm10x_tcgen05_guardrail_trap_unallocated_columns_being_dealloced
        .type           $__internal_2_$__cuda_sm10x_tcgen05_guardrail_trap_unallocated_columns_being_dealloced,@function
        .size           $__internal_2_$__cuda_sm10x_tcgen05_guardrail_trap_unallocated_columns_being_dealloced,(.L_x_214 - $__internal_2_$__cuda_sm10x_tcgen05_guardrail_trap_unallocated_columns_being_dealloced)
$__internal_2_$__cuda_sm10x_tcgen05_guardrail_trap_unallocated_columns_being_dealloced:
[----:B------:R-:W-:Y:S05]  /*a7f0*/  BPT.TRAP 0x1 ;  /* 0x000000040000795c */ /* 0x000fea0000300000 */
[----:B------:R-:W-:-:S04]  /*a800*/  HFMA2 R3, -RZ, RZ, 0, 0 ;  /* 0x00000000ff037431 */ /* 0x000fc800000001ff */
[----:B------:R-:W-:Y:S05]  /*a810*/  RET.REL.NODEC R2 `(_ZN7cutlass13device_kernelINS_4conv6kernel13ConvUniversalINS1_16ConvProblemShapeILNS1_8OperatorE2ELi2EEENS1_10collective14CollectiveConvINS1_47MainloopSm100TmaUmmaWarpSpecializedImplicitGemmILS5_2ELi20ELi2ELi1ELi2EN4cute5tupleIJNSA_1CILi2EEENSC_ILi1EEESE_EEEEENSB_IJNSC_ILi256EEENSB_IJNSC_ILi64EEEEEENSB_IJNSC_ILi32EEEEEEEEENS_6half_tESN_NSA_8TiledMMAINSA_8MMA_AtomIJNSA_26SM100_MMA_F16BF16_2x1SM_SSISN_SN_fLi256ELi64ELNSA_4UMMA5MajorE1ELSS_1ELNSR_7ScaleInE0ELST_0EEEEEENSA_6LayoutINSB_IJSE_SE_SE_EEENSB_IJNSC_ILi0EEESY_SY_EEEEENSB_IJNSA_10UnderscoreES11_S11_EEEEENS7_6detail27Sm100ImplicitGemmTileTraitsINSA_18SM100_TMA_2SM_LOADENSA_14ComposedLayoutINSA_7SwizzleILi3ELi4ELi3EEENSA_18smem_ptr_flag_bitsILi16EEENSW_INSB_IJSI_NSC_ILi8EEEEEENSB_IJSE_SI_EEEEEEEvEENS15_INSA_25SM100_TMA_2SM_LOAD_IM2COLENS17_INS18_ILi2ELi4ELi3EEES1B_NSW_INSB_IJSK_S1C_EEENSB_IJSE_SK_EEEEEEEvEEEENS_8epilogue10collective18CollectiveEpilogueINS1Q_23Sm100TmaWarpSpecializedILi3ELi2ELi32ELb1ELb0EEEJNSB_IJNSC_ILi128EEESJ_SL_EEENSB_IJNSW_IS1V_SE_EENSW_ISK_SE_EEEEESN_NSB_IJlNSB_IJSE_llEEESY_EEESN_S21_NS1Q_6fusion15FusionCallbacksIS1U_NS22_17LinearCombinationISN_fSN_fLNS_15FloatRoundStyleE2EEES1W_S1Z_JEEENSA_5SM1004TMEM4LOAD26SM100_TMEM_LOAD_32dp32b32xENSA_13SM90_TMA_LOADENS17_IS1J_S1B_NSW_INSB_IJS1C_SK_EEENSB_IJSK_SE_EEEEEEENSA_39AutoVectorizingCopyWithAssumedAlignmentILi128EEENSA_14SM90_TMA_STOREES2G_S2I_S2I_EEEvvEEEEvNT_6ParamsE) ;  /* 0xffffff5402f87950 */ /* 0x000fea0003c3ffff */
.L_x_213:
[----:B------:R-:W-:-:S00]  /*a820*/  BRA `(.L_x_213) ;  /* 0xfffffffc00fc7947 */ /* 0x000fc0000383ffff */
[----:B------:R-:W-:-:S00]  /*a830*/  NOP ;  /* 0x0000000000007918 */ /* 0x000fc00000000000 */
        /* <DEDUP_REMOVED lines=12> */
.L_x_214:


//--------------------- .nv.global.init           --------------------------
	.section	.nv.global.init,"aw",@progbits
.nv.global.init:
	.type		$str$29,@object
	.size		$str$29,($str$30 - $str$29)
$str$29:
        /*0000*/ 	.byte	0x28, 0x61, 0x64, 0x64, 0x72, 0x65, 0x73, 0x73, 0x20, 0x26, 0x20, 0x6d, 0x61, 0x73, 0x6b, 0x29
        /*0010*/ 	.byte	0x20, 0x3d, 0x3d, 0x20, 0x30, 0x00
	.type		$str$30,@object
	.size		$str$30,($str$28 - $str$30)
$str$30:
        /*0016*/ 	.byte	0x2f, 0x74, 0x6d, 0x70, 0x2f, 0x63, 0x75, 0x74, 0x6c, 0x61, 0x73, 0x73, 0x5f, 0x73, 0x77, 0x65
        /*0026*/ 	.byte	0x65, 0x70, 0x5f, 0x73, 0x72, 0x63, 0x2f, 0x69, 0x6e, 0x63, 0x6c, 0x75, 0x64, 0x65, 0x2f, 0x63
        /*0036*/ 	.byte	0x75, 0x74, 0x65, 0x2f, 0x70, 0x6f, 0x69, 0x6e, 0x74, 0x65, 0x72, 0x5f, 0x66, 0x6c, 0x61, 0x67
        /*0046*/ 	.byte	0x67, 0x65, 0x64, 0x2e, 0x68, 0x70, 0x70, 0x00
	.type		$str$28,@object
	.size		$str$28,($str$27 - $str$28)
$str$28:
        /*004e*/ 	.byte	0x2f, 0x74, 0x6d, 0x70, 0x2f, 0x63, 0x75, 0x74, 0x6c, 0x61, 0x73, 0x73, 0x5f, 0x73, 0x77, 0x65
        /*005e*/ 	.byte	0x65, 0x70, 0x5f, 0x73, 0x72, 0x63, 0x2f, 0x69, 0x6e, 0x63, 0x6c, 0x75, 0x64, 0x65, 0x2f, 0x63
        /*006e*/ 	.byte	0x75, 0x74, 0x65, 0x2f, 0x61, 0x74, 0x6f, 0x6d, 0x2f, 0x63, 0x6f, 0x70, 0x79, 0x5f, 0x74, 0x72
        /*007e*/ 	.byte	0x61, 0x69, 0x74, 0x73, 0x5f, 0x73, 0x6d, 0x31, 0x30, 0x30, 0x2e, 0x68, 0x70, 0x70, 0x00
	.type		$str$27,@object
	.size		$str$27,(__unnamed_1 - $str$27)
$str$27:
        /*008d*/ 	.byte	0x28, 0x28, 0x75, 0x69, 0x6e, 0x74, 0x33, 0x32, 0x5f, 0x74, 0x28, 0x74, 0x68, 0x72, 0x65, 0x61
        /*009d*/ 	.byte	0x64, 0x49, 0x64, 0x78, 0x2e, 0x78, 0x29, 0x20, 0x2f, 0x20, 0x33, 0x32, 0x29, 0x20, 0x25, 0x20
        /*00ad*/ 	.byte	0x34, 0x29, 0x20, 0x3d, 0x3d, 0x20, 0x28, 0x28, 0x28, 0x74, 0x6d, 0x65, 0x6d, 0x5f, 0x61, 0x64
        /*00bd*/ 	.byte	0x64, 0x72, 0x20, 0x3e, 0x3e, 0x20, 0x31, 0x36, 0x29, 0x20, 0x2f, 0x20, 0x33, 0x32, 0x29, 0x20
        /*00cd*/ 	.byte	0x25, 0x20, 0x34, 0x29, 0x00
	.type		__unnamed_1,@object
	.size		__unnamed_1,(__unnamed_2 - __unnamed_1)
__unnamed_1:
        /*00d2*/ 	.byte	0x61, 0x75, 0x74, 0x6f, 0x20, 0x63, 0x75, 0x74, 0x65, 0x3a, 0x3a, 0x61, 0x73, 0x5f, 0x70, 0x6f
        /* <DEDUP_REMOVED lines=24> */
        /*0262*/ 	.byte	0x3e, 0x3e, 0x3e, 0x3e, 0x5d, 0x00
	.type		__unnamed_2,@object
	.size		__unnamed_2,(.L_2 - __unnamed_2)
__unnamed_2:
        /* <DEDUP_REMOVED lines=42> */
        /*0508*/ 	.byte	0x3e, 0x3e, 0x5d, 0x00
.L_2:


//--------------------- .nv.shared._ZN7cutlass13device_kernelINS_4conv6kernel13ConvUniversalINS1_16ConvProblemShapeILNS1_8OperatorE2ELi2EEENS1_10collective14CollectiveConvINS1_47MainloopSm100TmaUmmaWarpSpecializedImplicitGemmILS5_2ELi20ELi2ELi1ELi2EN4cute5tupleIJNSA_1CILi2EEENSC_ILi1EEESE_EEEEENSB_IJNSC_ILi256EEENSB_IJNSC_ILi64EEEEEENSB_IJNSC_ILi32EEEEEEEEENS_6half_tESN_NSA_8TiledMMAINSA_8MMA_AtomIJNSA_26SM100_MMA_F16BF16_2x1SM_SSISN_SN_fLi256ELi64ELNSA_4UMMA5MajorE1ELSS_1ELNSR_7ScaleInE0ELST_0EEEEEENSA_6LayoutINSB_IJSE_SE_SE_EEENSB_IJNSC_ILi0EEESY_SY_EEEEENSB_IJNSA_10UnderscoreES11_S11_EEEEENS7_6detail27Sm100ImplicitGemmTileTraitsINSA_18SM100_TMA_2SM_LOADENSA_14ComposedLayoutINSA_7SwizzleILi3ELi4ELi3EEENSA_18smem_ptr_flag_bitsILi16EEENSW_INSB_IJSI_NSC_ILi8EEEEEENSB_IJSE_SI_EEEEEEEvEENS15_INSA_25SM100_TMA_2SM_LOAD_IM2COLENS17_INS18_ILi2ELi4ELi3EEES1B_NSW_INSB_IJSK_S1C_EEENSB_IJSE_SK_EEEEEEEvEEEENS_8epilogue10collective18CollectiveEpilogueINS1Q_23Sm100TmaWarpSpecializedILi3ELi2ELi32ELb1ELb0EEEJNSB_IJNSC_ILi128EEESJ_SL_EEENSB_IJNSW_IS1V_SE_EENSW_ISK_SE_EEEEESN_NSB_IJlNSB_IJSE_llEEESY_EEESN_S21_NS1Q_6fusion15FusionCallbacksIS1U_NS22_17LinearCombinationISN_fSN_fLNS_15FloatRoundStyleE2EEES1W_S1Z_JEEENSA_5SM1004TMEM4LOAD26SM100_TMEM_LOAD_32dp32b32xENSA_13SM90_TMA_LOADENS17_IS1J_S1B_NSW_INSB_IJS1C_SK_EEENSB_IJSK_SE_EEEEEEENSA_39AutoVectorizingCopyWithAssumedAlignmentILi128EEENSA_14SM90_TMA_STOREES2G_S2I_S2I_EEEvvEEEEvNT_6ParamsE --------------------------
	.section	.nv.shared._ZN7cutlass13device_kernelINS_4conv6kernel13ConvUniversalINS1_16ConvProblemShapeILNS1_8OperatorE2ELi2EEENS1_10collective14CollectiveConvINS1_47MainloopSm100TmaUmmaWarpSpecializedImplicitGemmILS5_2ELi20ELi2ELi1ELi2EN4cute5tupleIJNSA_1CILi2EEENSC_ILi1EEESE_EEEEENSB_IJNSC_ILi256EEENSB_IJNSC_ILi64EEEEEENSB_IJNSC_ILi32EEEEEEEEENS_6half_tESN_NSA_8TiledMMAINSA_8MMA_AtomIJNSA_26SM100_MMA_F16BF16_2x1SM_SSISN_SN_fLi256ELi64ELNSA_4UMMA5MajorE1ELSS_1ELNSR_7ScaleInE0ELST_0EEEEEENSA_6LayoutINSB_IJSE_SE_SE_EEENSB_IJNSC_ILi0EEESY_SY_EEEEENSB_IJNSA_10UnderscoreES11_S11_EEEEENS7_6detail27Sm100ImplicitGemmTileTraitsINSA_18SM100_TMA_2SM_LOADENSA_14ComposedLayoutINSA_7SwizzleILi3ELi4ELi3EEENSA_18smem_ptr_flag_bitsILi16EEENSW_INSB_IJSI_NSC_ILi8EEEEEENSB_IJSE_SI_EEEEEEEvEENS15_INSA_25SM100_TMA_2SM_LOAD_IM2COLENS17_INS18_ILi2ELi4ELi3EEES1B_NSW_INSB_IJSK_S1C_EEENSB_IJSE_SK_EEEEEEEvEEEENS_8epilogue10collective18CollectiveEpilogueINS1Q_23Sm100TmaWarpSpecializedILi3ELi2ELi32ELb1ELb0EEEJNSB_IJNSC_ILi128EEESJ_SL_EEENSB_IJNSW_IS1V_SE_EENSW_ISK_SE_EEEEESN_NSB_IJlNSB_IJSE_llEEESY_EEESN_S21_NS1Q_6fusion15FusionCallbacksIS1U_NS22_17LinearCombinationISN_fSN_fLNS_15FloatRoundStyleE2EEES1W_S1Z_JEEENSA_5SM1004TMEM4LOAD26SM100_TMEM_LOAD_32dp32b32xENSA_13SM90_TMA_LOADENS17_IS1J_S1B_NSW_INSB_IJS1C_SK_EEENSB_IJSK_SE_EEEEEEENSA_39AutoVectorizingCopyWithAssumedAlignmentILi128EEENSA_14SM90_TMA_STOREES2G_S2I_S2I_EEEvvEEEEvNT_6ParamsE,"aw",@nobits
	.sectionflags	@""
	.align	16
	.zero		1024


//--------------------- .nv.shared.reserved.0     --------------------------
	.section	.nv.shared.reserved.0,"aw",@nobits
	.weak		__nv_reservedSMEM_offset_0_alias
	.size		__nv_reservedSMEM_offset_0_alias, 0, 64
	.other		__nv_reservedSMEM_offset_0_alias,@"STO_CUDA_RESERVED_SHARED STV_DEFAULT"
__nv_reservedSMEM_offset_0_alias:
	.zero		0
.nv.shared.reserved.0:
	.zero		64
	.weak		__nv_reservedSMEM_tcgen05_partition
	.type		__nv_reservedSMEM_tcgen05_partition,@object
	.size		__nv_reservedSMEM_tcgen05_partition,(.L_0 - __nv_reservedSMEM_tcgen05_partition)
__nv_reservedSMEM_tcgen05_partition:
	.zero		32
.L_0:


//--------------------- .nv.global                --------------------------
	.section	.nv.global,"aw",@nobits
.nv.global:
	.type		_ZN39_INTERNAL_8e3359bd_4_k_cu_5dc5ea86_33794cute1_E,@object
	.size		_ZN39_INTERNAL_8e3359bd_4_k_cu_5dc5ea86_33794cute1_E,(_ZN39_INTERNAL_8e3359bd_4_k_cu_5dc5ea86_33794cuda3std3__45__cpo6cbeginE - _ZN39_INTERNAL_8e3359bd_4_k_cu_5dc5ea86_33794cute1_E)
_ZN39_INTERNAL_8e3359bd_4_k_cu_5dc5ea86_33794cute1_E:
	.zero		1
	.type		_ZN39_INTERNAL_8e3359bd_4_k_cu_5dc5ea86_33794cuda3std3__45__cpo6cbeginE,@object
	.size		_ZN39_INTERNAL_8e3359bd_4_k_cu_5dc5ea86_33794cuda3std3__45__cpo6cbeginE,(_ZN39_INTERNAL_8e3359bd_4_k_cu_5dc5ea86_33794cuda3std3__48in_placeE - _ZN39_INTERNAL_8e3359bd_4_k_cu_5dc5ea86_33794cuda3std3__45__cpo6cbeginE)
_ZN39_INTERNAL_8e3359bd_4_k_cu_5dc5ea86_33794cuda3std3__45__cpo6cbeginE:
	.zero		1
	.type		_ZN39_INTERNAL_8e3359bd_4_k_cu_5dc5ea86_33794cuda3std3__48in_placeE,@object
	.size		_ZN39_INTERNAL_8e3359bd_4_k_cu_5dc5ea86_33794cuda3std3__48in_placeE,(_ZN39_INTERNAL_8e3359bd_4_k_cu_5dc5ea86_33794cuda3std6ranges3__45__cpo9iter_moveE - _ZN39_INTERNAL_8e3359bd_4_k_cu_5dc5ea86_33794cuda3std3__48in_placeE)
_ZN39_INTERNAL_8e3359bd_4_k_cu_5dc5ea86_33794cuda3std3__48in_placeE:
	.zero		1
	.type		_ZN39_INTERNAL_8e3359bd_4_k_cu_5dc5ea86_33794cuda3std6ranges3__45__cpo9iter_moveE,@object
	.size		_ZN39_INTERNAL_8e3359bd_4_k_cu_5dc5ea86_33794cuda3std6ranges3__45__cpo9iter_moveE,(_ZN39_INTERNAL_8e3359bd_4_k_cu_5dc5ea86_33794cuda3std3__45__cpo5beginE - _ZN39_INTERNAL_8e3359bd_4_k_cu_5dc5ea86_33794cuda3std6ranges3__45__cpo9iter_moveE)
_ZN39_INTERNAL_8e3359bd_4_k_cu_5dc5ea86_33794cuda3std6ranges3__45__cpo9iter_moveE:
	.zero		1
	.type		_ZN39_INTERNAL_8e3359bd_4_k_cu_5dc5ea86_33794cuda3std3__45__cpo5beginE,@object
	.size		_ZN39_INTERNAL_8e3359bd_4_k_cu_5dc5ea86_33794cuda3std3__45__cpo5beginE,(_ZN39_INTERNAL_8e3359bd_4_k_cu_5dc5ea86_33794cuda3std3__441_GLOBAL__N__8e3359bd_4_k_cu_5dc5ea86_33796ignoreE - _ZN39_INTERNAL_8e3359bd_4_k_cu_5dc5ea86_33794cuda3std3__45__cpo5beginE)
_ZN39_INTERNAL_8e3359bd_4_k_cu_5dc5ea86_33794cuda3std3__45__cpo5beginE:
	.zero		1
	.type		_ZN39_INTERNAL_8e3359bd_4_k_cu_5dc5ea86_33794cuda3std3__441_GLOBAL__N__8e3359bd_4_k_cu_5dc5ea86_33796ignoreE,@object
	.size		_ZN39_INTERNAL_8e3359bd_4_k_cu_5dc5ea86_33794cuda3std3__441_GLOBAL__N__8e3359bd_4_k_cu_5dc5ea86_33796ignoreE,(_ZN39_INTERNAL_8e3359bd_4_k_cu_5dc5ea86_33794cute7productE - _ZN39_INTERNAL_8e3359bd_4_k_cu_5dc5ea86_33794cuda3std3__441_GLOBAL__N__8e3359bd_4_k_cu_5dc5ea86_33796ignoreE)
_ZN39_INTERNAL_8e3359bd_4_k_cu_5dc5ea86_33794cuda3std3__441_GLOBAL__N__8e3359bd_4_k_cu_5dc5ea86_33796ignoreE:
	.zero		1
	.type		_ZN39_INTERNAL_8e3359bd_4_k_cu_5dc5ea86_33794cute7productE,@object
	.size		_ZN39_INTERNAL_8e3359bd_4_k_cu_5dc5ea86_33794cute7productE,(_ZN39_INTERNAL_8e3359bd_4_k_cu_5dc5ea86_33794cuda3std3__45__cpo3endE - _ZN39_INTERNAL_8e3359bd_4_k_cu_5dc5ea86_33794cute7productE)
_ZN39_INTERNAL_8e3359bd_4_k_cu_5dc5ea86_33794cute7productE:
	.zero		1
	.type		_ZN39_INTERNAL_8e3359bd_4_k_cu_5dc5ea86_33794cuda3std3__45__cpo3endE,@object
	.size		_ZN39_INTERNAL_8e3359bd_4_k_cu_5dc5ea86_33794cuda3std3__45__cpo3endE,(_ZN39_INTERNAL_8e3359bd_4_k_cu_5dc5ea86_33794cuda3std3__419piecewise_constructE - _ZN39_INTERNAL_8e3359bd_4_k_cu_5dc5ea86_33794cuda3std3__45__cpo3endE)
_ZN39_INTERNAL_8e3359bd_4_k_cu_5dc5ea86_33794cuda3std3__45__cpo3endE:
	.zero		1
	.type		_ZN39_INTERNAL_8e3359bd_4_k_cu_5dc5ea86_33794cuda3std3__419piecewise_constructE,@object
	.size		_ZN39_INTERNAL_8e3359bd_4_k_cu_5dc5ea86_33794cuda3std3__419piecewise_constructE,(_ZN39_INTERNAL_8e3359bd_4_k_cu_5dc5ea86_33794cuda3std3__45__cpo4cendE - _ZN39_INTERNAL_8e3359bd_4_k_cu_5dc5ea86_33794cuda3std3__419piecewise_constructE)
_ZN39_INTERNAL_8e3359bd_4_k_cu_5dc5ea86_33794cuda3std3__419piecewise_constructE:
	.zero		1
	.type		_ZN39_INTERNAL_8e3359bd_4_k_cu_5dc5ea86_33794cuda3std3__45__cpo4cendE,@object
	.size		_ZN39_INTERNAL_8e3359bd_4_k_cu_5dc5ea86_33794cuda3std3__45__cpo4cendE,(_ZN39_INTERNAL_8e3359bd_4_k_cu_5dc5ea86_33794cuda3std6ranges3__45__cpo4swapE - _ZN39_INTERNAL_8e3359bd_4_k_cu_5dc5ea86_33794cuda3std3__45__cpo4cendE)
_ZN39_INTERNAL_8e3359bd_4_k_cu_5dc5ea86_33794cuda3std3__45__cpo4cendE:
	.zero		1
	.type		_ZN39_INTERNAL_8e3359bd_4_k_cu_5dc5ea86_33794cuda3std6ranges3__45__cpo4swapE,@object
	.size		_ZN39_INTERNAL_8e3359bd_4_k_cu_5dc5ea86_33794cuda3std6ranges3__45__cpo4swapE,(.L_10 - _ZN39_INTERNAL_8e3359bd_4_k_cu_5dc5ea86_33794cuda3std6ranges3__45__cpo4swapE)
_ZN39_INTERNAL_8e3359bd_4_k_cu_5dc5ea86_33794cuda3std6ranges3__45__cpo4swapE:
	.zero		1
.L_10:


//--------------------- .nv.constant0._ZN7cutlass13device_kernelINS_4conv6kernel13ConvUniversalINS1_16ConvProblemShapeILNS1_8OperatorE2ELi2EEENS1_10collective14CollectiveConvINS1_47MainloopSm100TmaUmmaWarpSpecializedImplicitGemmILS5_2ELi20ELi2ELi1ELi2EN4cute5tupleIJNSA_1CILi2EEENSC_ILi1EEESE_EEEEENSB_IJNSC_ILi256EEENSB_IJNSC_ILi64EEEEEENSB_IJNSC_ILi32EEEEEEEEENS_6half_tESN_NSA_8TiledMMAINSA_8MMA_AtomIJNSA_26SM100_MMA_F16BF16_2x1SM_SSISN_SN_fLi256ELi64ELNSA_4UMMA5MajorE1ELSS_1ELNSR_7ScaleInE0ELST_0EEEEEENSA_6LayoutINSB_IJSE_SE_SE_EEENSB_IJNSC_ILi0EEESY_SY_EEEEENSB_IJNSA_10UnderscoreES11_S11_EEEEENS7_6detail27Sm100ImplicitGemmTileTraitsINSA_18SM100_TMA_2SM_LOADENSA_14ComposedLayoutINSA_7SwizzleILi3ELi4ELi3EEENSA_18smem_ptr_flag_bitsILi16EEENSW_INSB_IJSI_NSC_ILi8EEEEEENSB_IJSE_SI_EEEEEEEvEENS15_INSA_25SM100_TMA_2SM_LOAD_IM2COLENS17_INS18_ILi2ELi4ELi3EEES1B_NSW_INSB_IJSK_S1C_EEENSB_IJSE_SK_EEEEEEEvEEEENS_8epilogue10collective18CollectiveEpilogueINS1Q_23Sm100TmaWarpSpecializedILi3ELi2ELi32ELb1ELb0EEEJNSB_IJNSC_ILi128EEESJ_SL_EEENSB_IJNSW_IS1V_SE_EENSW_ISK_SE_EEEEESN_NSB_IJlNSB_IJSE_llEEESY_EEESN_S21_NS1Q_6fusion15FusionCallbacksIS1U_NS22_17LinearCombinationISN_fSN_fLNS_15FloatRoundStyleE2EEES1W_S1Z_JEEENSA_5SM1004TMEM4LOAD26SM100_TMEM_LOAD_32dp32b32xENSA_13SM90_TMA_LOADENS17_IS1J_S1B_NSW_INSB_IJS1C_SK_EEENSB_IJSK_SE_EEEEEEENSA_39AutoVectorizingCopyWithAssumedAlignmentILi128EEENSA_14SM90_TMA_STOREES2G_S2I_S2I_EEEvvEEEEvNT_6ParamsE --------------------------
	.section	.nv.constant0._ZN7cutlass13device_kernelINS_4conv6kernel13ConvUniversalINS1_16ConvProblemShapeILNS1_8OperatorE2ELi2EEENS1_10collective14CollectiveConvINS1_47MainloopSm100TmaUmmaWarpSpecializedImplicitGemmILS5_2ELi20ELi2ELi1ELi2EN4cute5tupleIJNSA_1CILi2EEENSC_ILi1EEESE_EEEEENSB_IJNSC_ILi256EEENSB_IJNSC_ILi64EEEEEENSB_IJNSC_ILi32EEEEEEEEENS_6half_tESN_NSA_8TiledMMAINSA_8MMA_AtomIJNSA_26SM100_MMA_F16BF16_2x1SM_SSISN_SN_fLi256ELi64ELNSA_4UMMA5MajorE1ELSS_1ELNSR_7ScaleInE0ELST_0EEEEEENSA_6LayoutINSB_IJSE_SE_SE_EEENSB_IJNSC_ILi0EEESY_SY_EEEEENSB_IJNSA_10UnderscoreES11_S11_EEEEENS7_6detail27Sm100ImplicitGemmTileTraitsINSA_18SM100_TMA_2SM_LOADENSA_14ComposedLayoutINSA_7SwizzleILi3ELi4ELi3EEENSA_18smem_ptr_flag_bitsILi16EEENSW_INSB_IJSI_NSC_ILi8EEEEEENSB_IJSE_SI_EEEEEEEvEENS15_INSA_25SM100_TMA_2SM_LOAD_IM2COLENS17_INS18_ILi2ELi4ELi3EEES1B_NSW_INSB_IJSK_S1C_EEENSB_IJSE_SK_EEEEEEEvEEEENS_8epilogue10collective18CollectiveEpilogueINS1Q_23Sm100TmaWarpSpecializedILi3ELi2ELi32ELb1ELb0EEEJNSB_IJNSC_ILi128EEESJ_SL_EEENSB_IJNSW_IS1V_SE_EENSW_ISK_SE_EEEEESN_NSB_IJlNSB_IJSE_llEEESY_EEESN_S21_NS1Q_6fusion15FusionCallbacksIS1U_NS22_17LinearCombinationISN_fSN_fLNS_15FloatRoundStyleE2EEES1W_S1Z_JEEENSA_5SM1004TMEM4LOAD26SM100_TMEM_LOAD_32dp32b32xENSA_13SM90_TMA_LOADENS17_IS1J_S1B_NSW_INSB_IJS1C_SK_EEENSB_IJSK_SE_EEEEEEENSA_39AutoVectorizingCopyWithAssumedAlignmentILi128EEENSA_14SM90_TMA_STOREES2G_S2I_S2I_EEEvvEEEEvNT_6ParamsE,"a",@progbits
	.sectionflags	@""
	.align	4
.nv.constant0._ZN7cutlass13device_kernelINS_4conv6kernel13ConvUniversalINS1_16ConvProblemShapeILNS1_8OperatorE2ELi2EEENS1_10collective14CollectiveConvINS1_47MainloopSm100TmaUmmaWarpSpecializedImplicitGemmILS5_2ELi20ELi2ELi1ELi2EN4cute5tupleIJNSA_1CILi2EEENSC_ILi1EEESE_EEEEENSB_IJNSC_ILi256EEENSB_IJNSC_ILi64EEEEEENSB_IJNSC_ILi32EEEEEEEEENS_6half_tESN_NSA_8TiledMMAINSA_8MMA_AtomIJNSA_26SM100_MMA_F16BF16_2x1SM_SSISN_SN_fLi256ELi64ELNSA_4UMMA5MajorE1ELSS_1ELNSR_7ScaleInE0ELST_0EEEEEENSA_6LayoutINSB_IJSE_SE_SE_EEENSB_IJNSC_ILi0EEESY_SY_EEEEENSB_IJNSA_10UnderscoreES11_S11_EEEEENS7_6detail27Sm100ImplicitGemmTileTraitsINSA_18SM100_TMA_2SM_LOADENSA_14ComposedLayoutINSA_7SwizzleILi3ELi4ELi3EEENSA_18smem_ptr_flag_bitsILi16EEENSW_INSB_IJSI_NSC_ILi8EEEEEENSB_IJSE_SI_EEEEEEEvEENS15_INSA_25SM100_TMA_2SM_LOAD_IM2COLENS17_INS18_ILi2ELi4ELi3EEES1B_NSW_INSB_IJSK_S1C_EEENSB_IJSE_SK_EEEEEEEvEEEENS_8epilogue10collective18CollectiveEpilogueINS1Q_23Sm100TmaWarpSpecializedILi3ELi2ELi32ELb1ELb0EEEJNSB_IJNSC_ILi128EEESJ_SL_EEENSB_IJNSW_IS1V_SE_EENSW_ISK_SE_EEEEESN_NSB_IJlNSB_IJSE_llEEESY_EEESN_S21_NS1Q_6fusion15FusionCallbacksIS1U_NS22_17LinearCombinationISN_fSN_fLNS_15FloatRoundStyleE2EEES1W_S1Z_JEEENSA_5SM1004TMEM4LOAD26SM100_TMEM_LOAD_32dp32b32xENSA_13SM90_TMA_LOADENS17_IS1J_S1B_NSW_INSB_IJS1C_SK_EEENSB_IJSK_SE_EEEEEEENSA_39AutoVectorizingCopyWithAssumedAlignmentILi128EEENSA_14SM90_TMA_STOREES2G_S2I_S2I_EEEvvEEEEvNT_6ParamsE:
	.zero		2944


//--------------------- SYMBOLS --------------------------

	.type		.nv.reservedSmem.offset0,@object
	.size		.nv.reservedSmem.offset0,0x4
	.type		.nv.reservedSmem.cap,@object
	.size		.nv.reservedSmem.cap,0x4
	.type		__assertfail,@function
